//
// Generated by NVIDIA NVVM Compiler
//
// Compiler Build ID: CL-36424714
// Cuda compilation tools, release 13.0, V13.0.88
// Based on NVVM 20.0.0
//

.version 9.0
.target sm_100
.address_size 64

	// .globl	_Z14make_iterationPKiS0_iiPiS1_
// shared_infected_neighbours has been demoted
// _ZZ14make_iterationPKiS0_iiPiS1_E28shared_iter_block_infections has been demoted
// _ZZ17reduce_infectionsPiPKiiiiE6shared has been demoted

.visible .entry _Z14make_iterationPKiS0_iiPiS1_(
	.param .u64 .ptr .align 1 _Z14make_iterationPKiS0_iiPiS1__param_0,
	.param .u64 .ptr .align 1 _Z14make_iterationPKiS0_iiPiS1__param_1,
	.param .u32 _Z14make_iterationPKiS0_iiPiS1__param_2,
	.param .u32 _Z14make_iterationPKiS0_iiPiS1__param_3,
	.param .u64 .ptr .align 1 _Z14make_iterationPKiS0_iiPiS1__param_4,
	.param .u64 .ptr .align 1 _Z14make_iterationPKiS0_iiPiS1__param_5
)
{
	.reg .pred 	%p<45>;
	.reg .b16 	%rs<3>;
	.reg .b32 	%r<115>;
	.reg .b64 	%rd<21>;
	// demoted variable
	.shared .align 1 .b8 shared_infected_neighbours[256];
	// demoted variable
	.shared .align 4 .b8 _ZZ14make_iterationPKiS0_iiPiS1_E28shared_iter_block_infections[1024];
	ld.param.u64 	%rd5, [_Z14make_iterationPKiS0_iiPiS1__param_0];
	ld.param.u64 	%rd8, [_Z14make_iterationPKiS0_iiPiS1__param_1];
	ld.param.u32 	%r38, [_Z14make_iterationPKiS0_iiPiS1__param_2];
	ld.param.u32 	%r39, [_Z14make_iterationPKiS0_iiPiS1__param_3];
	ld.param.u64 	%rd6, [_Z14make_iterationPKiS0_iiPiS1__param_4];
	ld.param.u64 	%rd7, [_Z14make_iterationPKiS0_iiPiS1__param_5];
	cvta.to.global.u64 	%rd1, %rd8;
	mov.u32 	%r1, %tid.y;
	mov.u32 	%r40, %ntid.x;
	mov.u32 	%r2, %tid.x;
	mad.lo.s32 	%r3, %r1, %r40, %r2;
	shl.b32 	%r41, %r3, 2;
	mov.u32 	%r42, _ZZ14make_iterationPKiS0_iiPiS1_E28shared_iter_block_infections;
	add.s32 	%r4, %r42, %r41;
	mov.b32 	%r43, 0;
	st.shared.u32 	[%r4], %r43;
	mov.u32 	%r5, %ctaid.y;
	mov.u32 	%r44, %ntid.y;
	mad.lo.s32 	%r6, %r5, %r44, %r1;
	mov.u32 	%r7, %ctaid.x;
	mad.lo.s32 	%r8, %r7, %r40, %r2;
	max.s32 	%r45, %r6, %r8;
	setp.ge.s32 	%p3, %r45, %r38;
	@%p3 bra 	$L__BB0_31;
	mul.lo.s32 	%r47, %r38, %r6;
	add.s32 	%r9, %r47, %r8;
	setp.eq.s32 	%p4, %r6, 0;
	sub.s32 	%r48, %r47, %r38;
	add.s32 	%r49, %r48, %r8;
	setp.lt.s32 	%p5, %r8, 1;
	mul.wide.s32 	%rd9, %r49, 4;
	add.s64 	%rd2, %rd1, %rd9;
	mov.b32 	%r106, 0;
	or.pred  	%p6, %p5, %p4;
	@%p6 bra 	$L__BB0_3;
	ld.global.u32 	%r50, [%rd2+-4];
	setp.gt.s32 	%p7, %r50, 0;
	selp.u32 	%r106, 1, 0, %p7;
$L__BB0_3:
	setp.eq.s32 	%p8, %r6, 0;
	setp.lt.s32 	%p9, %r8, 0;
	mov.b32 	%r107, 0;
	or.pred  	%p10, %p9, %p8;
	@%p10 bra 	$L__BB0_5;
	ld.global.u32 	%r52, [%rd2];
	setp.gt.s32 	%p11, %r52, 0;
	selp.u32 	%r107, 1, 0, %p11;
$L__BB0_5:
	setp.eq.s32 	%p12, %r6, 0;
	add.s32 	%r14, %r107, %r106;
	add.s32 	%r54, %r8, 1;
	setp.gt.s32 	%p13, %r8, -2;
	setp.lt.s32 	%p14, %r54, %r38;
	and.pred  	%p1, %p13, %p14;
	not.pred 	%p15, %p1;
	mov.b32 	%r108, 0;
	or.pred  	%p16, %p15, %p12;
	@%p16 bra 	$L__BB0_7;
	ld.global.u32 	%r55, [%rd2+4];
	setp.gt.s32 	%p17, %r55, 0;
	selp.u32 	%r108, 1, 0, %p17;
$L__BB0_7:
	setp.gt.s32 	%p18, %r8, 0;
	add.s32 	%r17, %r108, %r14;
	setp.le.s32 	%p19, %r8, %r38;
	and.pred  	%p2, %p18, %p19;
	mul.wide.s32 	%rd10, %r9, 4;
	add.s64 	%rd3, %rd1, %rd10;
	mov.b32 	%r109, 0;
	not.pred 	%p20, %p2;
	@%p20 bra 	$L__BB0_9;
	ld.global.u32 	%r57, [%rd3+-4];
	setp.gt.s32 	%p21, %r57, 0;
	selp.u32 	%r109, 1, 0, %p21;
$L__BB0_9:
	add.s32 	%r20, %r109, %r17;
	mov.b32 	%r110, 0;
	@%p15 bra 	$L__BB0_11;
	ld.global.u32 	%r59, [%rd3+4];
	setp.gt.s32 	%p23, %r59, 0;
	selp.u32 	%r110, 1, 0, %p23;
$L__BB0_11:
	add.s32 	%r23, %r110, %r20;
	add.s32 	%r24, %r6, 1;
	setp.ge.u32 	%p24, %r24, %r38;
	add.s32 	%r61, %r9, %r38;
	mul.wide.s32 	%rd11, %r61, 4;
	add.s64 	%rd4, %rd1, %rd11;
	mov.b32 	%r111, 0;
	or.pred  	%p26, %p20, %p24;
	@%p26 bra 	$L__BB0_13;
	ld.global.u32 	%r62, [%rd4+-4];
	setp.gt.s32 	%p27, %r62, 0;
	selp.u32 	%r111, 1, 0, %p27;
$L__BB0_13:
	setp.ge.u32 	%p28, %r24, %r38;
	setp.lt.s32 	%p29, %r8, 0;
	add.s32 	%r27, %r111, %r23;
	mov.b32 	%r112, 0;
	or.pred  	%p30, %p29, %p28;
	@%p30 bra 	$L__BB0_15;
	ld.global.u32 	%r64, [%rd4];
	setp.gt.s32 	%p31, %r64, 0;
	selp.u32 	%r112, 1, 0, %p31;
$L__BB0_15:
	setp.ge.u32 	%p32, %r24, %r38;
	add.s32 	%r30, %r112, %r27;
	mov.b32 	%r113, 0;
	or.pred  	%p34, %p15, %p32;
	@%p34 bra 	$L__BB0_17;
	ld.global.u32 	%r66, [%rd4+4];
	setp.gt.s32 	%p35, %r66, 0;
	selp.u32 	%r113, 1, 0, %p35;
$L__BB0_17:
	add.s32 	%r67, %r113, %r30;
	cvta.to.global.u64 	%rd12, %rd5;
	add.s64 	%rd14, %rd12, %rd10;
	ld.global.u32 	%r68, [%rd14];
	setp.gt.s32 	%p36, %r67, %r68;
	selp.u16 	%rs1, 1, 0, %p36;
	shl.b32 	%r69, %r1, 4;
	mov.u32 	%r70, shared_infected_neighbours;
	add.s32 	%r71, %r70, %r69;
	add.s32 	%r33, %r71, %r2;
	st.shared.u8 	[%r33], %rs1;
	bar.sync 	0;
	ld.global.u32 	%r34, [%rd3];
	setp.ne.s32 	%p37, %r34, 0;
	@%p37 bra 	$L__BB0_20;
	ld.shared.u8 	%rs2, [%r33];
	setp.eq.s16 	%p40, %rs2, 0;
	mov.b32 	%r114, 0;
	@%p40 bra 	$L__BB0_23;
	ld.shared.u32 	%r75, [%r4];
	add.s32 	%r76, %r75, 1;
	st.shared.u32 	[%r4], %r76;
	mov.b32 	%r114, 10;
	bra.uni 	$L__BB0_23;
$L__BB0_20:
	setp.lt.s32 	%p38, %r34, 1;
	@%p38 bra 	$L__BB0_22;
	setp.eq.s32 	%p39, %r34, 1;
	add.s32 	%r72, %r34, -1;
	selp.b32 	%r114, -30, %r72, %p39;
	bra.uni 	$L__BB0_23;
$L__BB0_22:
	add.s32 	%r114, %r34, 1;
$L__BB0_23:
	bar.sync 	0;
	setp.gt.u32 	%p41, %r3, 127;
	@%p41 bra 	$L__BB0_25;
	ld.shared.u32 	%r77, [%r4+512];
	ld.shared.u32 	%r78, [%r4];
	add.s32 	%r79, %r78, %r77;
	st.shared.u32 	[%r4], %r79;
$L__BB0_25:
	bar.sync 	0;
	setp.gt.u32 	%p42, %r3, 63;
	@%p42 bra 	$L__BB0_27;
	ld.shared.u32 	%r80, [%r4+256];
	ld.shared.u32 	%r81, [%r4];
	add.s32 	%r82, %r81, %r80;
	st.shared.u32 	[%r4], %r82;
$L__BB0_27:
	bar.sync 	0;
	setp.gt.u32 	%p43, %r3, 31;
	@%p43 bra 	$L__BB0_30;
	ld.volatile.shared.u32 	%r83, [%r4+128];
	ld.volatile.shared.u32 	%r84, [%r4];
	add.s32 	%r85, %r84, %r83;
	st.volatile.shared.u32 	[%r4], %r85;
	ld.volatile.shared.u32 	%r86, [%r4+64];
	ld.volatile.shared.u32 	%r87, [%r4];
	add.s32 	%r88, %r87, %r86;
	st.volatile.shared.u32 	[%r4], %r88;
	ld.volatile.shared.u32 	%r89, [%r4+32];
	ld.volatile.shared.u32 	%r90, [%r4];
	add.s32 	%r91, %r90, %r89;
	st.volatile.shared.u32 	[%r4], %r91;
	ld.volatile.shared.u32 	%r92, [%r4+16];
	ld.volatile.shared.u32 	%r93, [%r4];
	add.s32 	%r94, %r93, %r92;
	st.volatile.shared.u32 	[%r4], %r94;
	ld.volatile.shared.u32 	%r95, [%r4+8];
	ld.volatile.shared.u32 	%r96, [%r4];
	add.s32 	%r97, %r96, %r95;
	st.volatile.shared.u32 	[%r4], %r97;
	ld.volatile.shared.u32 	%r98, [%r4+4];
	ld.volatile.shared.u32 	%r99, [%r4];
	add.s32 	%r100, %r99, %r98;
	st.volatile.shared.u32 	[%r4], %r100;
	bar.sync 	0;
	setp.ne.s32 	%p44, %r3, 0;
	@%p44 bra 	$L__BB0_30;
	mov.u32 	%r101, %nctaid.x;
	mov.u32 	%r102, %nctaid.y;
	mad.lo.s32 	%r103, %r39, %r102, %r5;
	mad.lo.s32 	%r104, %r103, %r101, %r7;
	ld.shared.u32 	%r105, [_ZZ14make_iterationPKiS0_iiPiS1_E28shared_iter_block_infections];
	cvta.to.global.u64 	%rd15, %rd7;
	mul.wide.s32 	%rd16, %r104, 4;
	add.s64 	%rd17, %rd15, %rd16;
	st.global.u32 	[%rd17], %r105;
$L__BB0_30:
	cvta.to.global.u64 	%rd18, %rd6;
	add.s64 	%rd20, %rd18, %rd10;
	st.global.u32 	[%rd20], %r114;
$L__BB0_31:
	ret;

}
	// .globl	_Z17reduce_infectionsPiPKiiii
.visible .entry _Z17reduce_infectionsPiPKiiii(
	.param .u64 .ptr .align 1 _Z17reduce_infectionsPiPKiiii_param_0,
	.param .u64 .ptr .align 1 _Z17reduce_infectionsPiPKiiii_param_1,
	.param .u32 _Z17reduce_infectionsPiPKiiii_param_2,
	.param .u32 _Z17reduce_infectionsPiPKiiii_param_3,
	.param .u32 _Z17reduce_infectionsPiPKiiii_param_4
)
{
	.reg .pred 	%p<15>;
	.reg .b32 	%r<233>;
	.reg .b64 	%rd<68>;
	// demoted variable
	.shared .align 4 .b8 _ZZ17reduce_infectionsPiPKiiiiE6shared[2048];
	ld.param.u64 	%rd3, [_Z17reduce_infectionsPiPKiiii_param_1];
	ld.param.u32 	%r94, [_Z17reduce_infectionsPiPKiiii_param_3];
	ld.param.u32 	%r95, [_Z17reduce_infectionsPiPKiiii_param_4];
	cvta.to.global.u64 	%rd1, %rd3;
	mov.u32 	%r1, %tid.x;
	mov.u32 	%r2, %ctaid.x;
	mul.lo.s32 	%r96, %r95, %r2;
	mul.lo.s32 	%r3, %r96, %r95;
	add.s32 	%r4, %r3, %r1;
	mul.wide.s32 	%rd4, %r4, 4;
	add.s64 	%rd5, %rd1, %rd4;
	ld.global.u32 	%r231, [%rd5];
	shl.b32 	%r97, %r1, 2;
	mov.u32 	%r98, _ZZ17reduce_infectionsPiPKiiiiE6shared;
	add.s32 	%r6, %r98, %r97;
	st.shared.u32 	[%r6], %r231;
	setp.lt.s32 	%p1, %r94, 2;
	@%p1 bra 	$L__BB1_15;
	mov.u32 	%r7, %ntid.x;
	add.s32 	%r8, %r94, -1;
	add.s32 	%r101, %r94, -2;
	setp.lt.u32 	%p2, %r101, 15;
	mov.b32 	%r224, 1;
	@%p2 bra 	$L__BB1_5;
	and.b32  	%r103, %r8, -16;
	neg.s32 	%r217, %r103;
	shl.b32 	%r104, %r7, 1;
	add.s32 	%r215, %r4, %r104;
	shl.b32 	%r11, %r7, 4;
	mad.lo.s32 	%r214, %r7, 3, %r4;
	shl.b32 	%r105, %r7, 2;
	add.s32 	%r213, %r4, %r105;
	mad.lo.s32 	%r212, %r7, 5, %r4;
	mad.lo.s32 	%r211, %r7, 6, %r4;
	mad.lo.s32 	%r210, %r7, 7, %r4;
	shl.b32 	%r106, %r7, 3;
	add.s32 	%r209, %r4, %r106;
	mad.lo.s32 	%r208, %r7, 9, %r4;
	mad.lo.s32 	%r207, %r7, 10, %r4;
	mad.lo.s32 	%r206, %r7, 11, %r4;
	mad.lo.s32 	%r205, %r7, 12, %r4;
	mad.lo.s32 	%r204, %r7, 13, %r4;
	mad.lo.s32 	%r203, %r7, 14, %r4;
	mad.lo.s32 	%r202, %r7, 15, %r4;
	add.s32 	%r201, %r4, %r11;
	add.s32 	%r107, %r1, %r7;
	add.s32 	%r200, %r107, %r3;
	mov.b32 	%r216, 0;
$L__BB1_3:
	.pragma "nounroll";
	mul.wide.u32 	%rd6, %r200, 4;
	add.s64 	%rd7, %rd1, %rd6;
	ld.global.u32 	%r108, [%rd7];
	add.s32 	%r109, %r231, %r108;
	mul.wide.u32 	%rd8, %r215, 4;
	add.s64 	%rd9, %rd1, %rd8;
	ld.global.u32 	%r110, [%rd9];
	add.s32 	%r111, %r109, %r110;
	mul.wide.u32 	%rd10, %r214, 4;
	add.s64 	%rd11, %rd1, %rd10;
	ld.global.u32 	%r112, [%rd11];
	add.s32 	%r113, %r111, %r112;
	mul.wide.u32 	%rd12, %r213, 4;
	add.s64 	%rd13, %rd1, %rd12;
	ld.global.u32 	%r114, [%rd13];
	add.s32 	%r115, %r113, %r114;
	mul.wide.u32 	%rd14, %r212, 4;
	add.s64 	%rd15, %rd1, %rd14;
	ld.global.u32 	%r116, [%rd15];
	add.s32 	%r117, %r115, %r116;
	mul.wide.u32 	%rd16, %r211, 4;
	add.s64 	%rd17, %rd1, %rd16;
	ld.global.u32 	%r118, [%rd17];
	add.s32 	%r119, %r117, %r118;
	mul.wide.u32 	%rd18, %r210, 4;
	add.s64 	%rd19, %rd1, %rd18;
	ld.global.u32 	%r120, [%rd19];
	add.s32 	%r121, %r119, %r120;
	mul.wide.u32 	%rd20, %r209, 4;
	add.s64 	%rd21, %rd1, %rd20;
	ld.global.u32 	%r122, [%rd21];
	add.s32 	%r123, %r121, %r122;
	mul.wide.u32 	%rd22, %r208, 4;
	add.s64 	%rd23, %rd1, %rd22;
	ld.global.u32 	%r124, [%rd23];
	add.s32 	%r125, %r123, %r124;
	mul.wide.u32 	%rd24, %r207, 4;
	add.s64 	%rd25, %rd1, %rd24;
	ld.global.u32 	%r126, [%rd25];
	add.s32 	%r127, %r125, %r126;
	mul.wide.u32 	%rd26, %r206, 4;
	add.s64 	%rd27, %rd1, %rd26;
	ld.global.u32 	%r128, [%rd27];
	add.s32 	%r129, %r127, %r128;
	mul.wide.u32 	%rd28, %r205, 4;
	add.s64 	%rd29, %rd1, %rd28;
	ld.global.u32 	%r130, [%rd29];
	add.s32 	%r131, %r129, %r130;
	mul.wide.u32 	%rd30, %r204, 4;
	add.s64 	%rd31, %rd1, %rd30;
	ld.global.u32 	%r132, [%rd31];
	add.s32 	%r133, %r131, %r132;
	mul.wide.u32 	%rd32, %r203, 4;
	add.s64 	%rd33, %rd1, %rd32;
	ld.global.u32 	%r134, [%rd33];
	add.s32 	%r135, %r133, %r134;
	mul.wide.u32 	%rd34, %r202, 4;
	add.s64 	%rd35, %rd1, %rd34;
	ld.global.u32 	%r136, [%rd35];
	add.s32 	%r137, %r135, %r136;
	mul.wide.u32 	%rd36, %r201, 4;
	add.s64 	%rd37, %rd1, %rd36;
	ld.global.u32 	%r138, [%rd37];
	add.s32 	%r231, %r137, %r138;
	add.s32 	%r217, %r217, 16;
	add.s32 	%r216, %r216, 16;
	add.s32 	%r215, %r215, %r11;
	add.s32 	%r214, %r214, %r11;
	add.s32 	%r213, %r213, %r11;
	add.s32 	%r212, %r212, %r11;
	add.s32 	%r211, %r211, %r11;
	add.s32 	%r210, %r210, %r11;
	add.s32 	%r209, %r209, %r11;
	add.s32 	%r208, %r208, %r11;
	add.s32 	%r207, %r207, %r11;
	add.s32 	%r206, %r206, %r11;
	add.s32 	%r205, %r205, %r11;
	add.s32 	%r204, %r204, %r11;
	add.s32 	%r203, %r203, %r11;
	add.s32 	%r202, %r202, %r11;
	add.s32 	%r201, %r201, %r11;
	add.s32 	%r200, %r200, %r11;
	setp.ne.s32 	%p3, %r217, 0;
	@%p3 bra 	$L__BB1_3;
	add.s32 	%r224, %r216, 1;
$L__BB1_5:
	and.b32  	%r69, %r8, 15;
	setp.eq.s32 	%p4, %r69, 0;
	@%p4 bra 	$L__BB1_14;
	and.b32  	%r70, %r8, 7;
	setp.lt.u32 	%p5, %r69, 8;
	@%p5 bra 	$L__BB1_8;
	mad.lo.s32 	%r140, %r224, %r7, %r4;
	mul.wide.u32 	%rd38, %r140, 4;
	add.s64 	%rd39, %rd1, %rd38;
	ld.global.u32 	%r141, [%rd39];
	add.s32 	%r142, %r231, %r141;
	add.s32 	%r143, %r140, %r7;
	mul.wide.u32 	%rd40, %r143, 4;
	add.s64 	%rd41, %rd1, %rd40;
	ld.global.u32 	%r144, [%rd41];
	add.s32 	%r145, %r142, %r144;
	add.s32 	%r146, %r143, %r7;
	mul.wide.u32 	%rd42, %r146, 4;
	add.s64 	%rd43, %rd1, %rd42;
	ld.global.u32 	%r147, [%rd43];
	add.s32 	%r148, %r145, %r147;
	add.s32 	%r149, %r146, %r7;
	mul.wide.u32 	%rd44, %r149, 4;
	add.s64 	%rd45, %rd1, %rd44;
	ld.global.u32 	%r150, [%rd45];
	add.s32 	%r151, %r148, %r150;
	add.s32 	%r152, %r149, %r7;
	mul.wide.u32 	%rd46, %r152, 4;
	add.s64 	%rd47, %rd1, %rd46;
	ld.global.u32 	%r153, [%rd47];
	add.s32 	%r154, %r151, %r153;
	add.s32 	%r155, %r152, %r7;
	mul.wide.u32 	%rd48, %r155, 4;
	add.s64 	%rd49, %rd1, %rd48;
	ld.global.u32 	%r156, [%rd49];
	add.s32 	%r157, %r154, %r156;
	add.s32 	%r158, %r155, %r7;
	mul.wide.u32 	%rd50, %r158, 4;
	add.s64 	%rd51, %rd1, %rd50;
	ld.global.u32 	%r159, [%rd51];
	add.s32 	%r160, %r157, %r159;
	add.s32 	%r161, %r158, %r7;
	mul.wide.u32 	%rd52, %r161, 4;
	add.s64 	%rd53, %rd1, %rd52;
	ld.global.u32 	%r162, [%rd53];
	add.s32 	%r231, %r160, %r162;
	add.s32 	%r224, %r224, 8;
$L__BB1_8:
	setp.eq.s32 	%p6, %r70, 0;
	@%p6 bra 	$L__BB1_14;
	and.b32  	%r76, %r8, 3;
	setp.lt.u32 	%p7, %r70, 4;
	@%p7 bra 	$L__BB1_11;
	mad.lo.s32 	%r164, %r224, %r7, %r4;
	mul.wide.u32 	%rd54, %r164, 4;
	add.s64 	%rd55, %rd1, %rd54;
	ld.global.u32 	%r165, [%rd55];
	add.s32 	%r166, %r231, %r165;
	add.s32 	%r167, %r164, %r7;
	mul.wide.u32 	%rd56, %r167, 4;
	add.s64 	%rd57, %rd1, %rd56;
	ld.global.u32 	%r168, [%rd57];
	add.s32 	%r169, %r166, %r168;
	add.s32 	%r170, %r167, %r7;
	mul.wide.u32 	%rd58, %r170, 4;
	add.s64 	%rd59, %rd1, %rd58;
	ld.global.u32 	%r171, [%rd59];
	add.s32 	%r172, %r169, %r171;
	add.s32 	%r173, %r170, %r7;
	mul.wide.u32 	%rd60, %r173, 4;
	add.s64 	%rd61, %rd1, %rd60;
	ld.global.u32 	%r174, [%rd61];
	add.s32 	%r231, %r172, %r174;
	add.s32 	%r224, %r224, 4;
$L__BB1_11:
	setp.eq.s32 	%p8, %r76, 0;
	@%p8 bra 	$L__BB1_14;
	mad.lo.s32 	%r229, %r7, %r224, %r4;
	neg.s32 	%r228, %r76;
$L__BB1_13:
	.pragma "nounroll";
	mul.wide.u32 	%rd62, %r229, 4;
	add.s64 	%rd63, %rd1, %rd62;
	ld.global.u32 	%r175, [%rd63];
	add.s32 	%r231, %r231, %r175;
	add.s32 	%r229, %r229, %r7;
	add.s32 	%r228, %r228, 1;
	setp.ne.s32 	%p9, %r228, 0;
	@%p9 bra 	$L__BB1_13;
$L__BB1_14:
	st.shared.u32 	[%r6], %r231;
$L__BB1_15:
	bar.sync 	0;
	mov.u32 	%r232, %ntid.x;
	setp.lt.u32 	%p10, %r232, 66;
	@%p10 bra 	$L__BB1_19;
$L__BB1_16:
	shr.u32 	%r93, %r232, 1;
	setp.ge.u32 	%p11, %r1, %r93;
	@%p11 bra 	$L__BB1_18;
	shl.b32 	%r176, %r93, 2;
	add.s32 	%r177, %r6, %r176;
	ld.shared.u32 	%r178, [%r177];
	ld.shared.u32 	%r179, [%r6];
	add.s32 	%r180, %r179, %r178;
	st.shared.u32 	[%r6], %r180;
$L__BB1_18:
	bar.sync 	0;
	setp.gt.u32 	%p12, %r232, 131;
	mov.u32 	%r232, %r93;
	@%p12 bra 	$L__BB1_16;
$L__BB1_19:
	setp.gt.u32 	%p13, %r1, 31;
	@%p13 bra 	$L__BB1_22;
	ld.volatile.shared.u32 	%r181, [%r6+128];
	ld.volatile.shared.u32 	%r182, [%r6];
	add.s32 	%r183, %r182, %r181;
	st.volatile.shared.u32 	[%r6], %r183;
	ld.volatile.shared.u32 	%r184, [%r6+64];
	ld.volatile.shared.u32 	%r185, [%r6];
	add.s32 	%r186, %r185, %r184;
	st.volatile.shared.u32 	[%r6], %r186;
	ld.volatile.shared.u32 	%r187, [%r6+32];
	ld.volatile.shared.u32 	%r188, [%r6];
	add.s32 	%r189, %r188, %r187;
	st.volatile.shared.u32 	[%r6], %r189;
	ld.volatile.shared.u32 	%r190, [%r6+16];
	ld.volatile.shared.u32 	%r191, [%r6];
	add.s32 	%r192, %r191, %r190;
	st.volatile.shared.u32 	[%r6], %r192;
	ld.volatile.shared.u32 	%r193, [%r6+8];
	ld.volatile.shared.u32 	%r194, [%r6];
	add.s32 	%r195, %r194, %r193;
	st.volatile.shared.u32 	[%r6], %r195;
	ld.volatile.shared.u32 	%r196, [%r6+4];
	ld.volatile.shared.u32 	%r197, [%r6];
	add.s32 	%r198, %r197, %r196;
	st.volatile.shared.u32 	[%r6], %r198;
	bar.sync 	0;
	setp.ne.s32 	%p14, %r1, 0;
	@%p14 bra 	$L__BB1_22;
	ld.param.u64 	%rd67, [_Z17reduce_infectionsPiPKiiii_param_0];
	ld.shared.u32 	%r199, [_ZZ17reduce_infectionsPiPKiiiiE6shared];
	cvta.to.global.u64 	%rd64, %rd67;
	mul.wide.u32 	%rd65, %r2, 4;
	add.s64 	%rd66, %rd64, %rd65;
	st.global.u32 	[%rd66], %r199;
$L__BB1_22:
	ret;

}


// ===== COMPILED SASS (sm_100) =====

	.target	sm_100

	.elftype	@"ET_EXEC"


//--------------------- .note.nv.tkinfo           --------------------------
	.section	.note.nv.tkinfo,"",@"SHT_NOTE"
	.sectionflags	@"SHF_NOTE_NV_TKINFO"
	.tkinfo
        /*0018*/ 	.word	0x00000002
        /*0030*/ 	.string	""
        /*0030*/ 	.string	"ptxas"
        /*0030*/ 	.string	"Cuda compilation tools, release 13.0, V13.0.88"
        /*0030*/ 	.string	"Build cuda_13.0.r13.0/compiler.36424714_0"
        /*0030*/ 	.string	"-arch sm_100 -m 64 "



//--------------------- .note.nv.cuinfo           --------------------------
	.section	.note.nv.cuinfo,"",@"SHT_NOTE"
	.sectionflags	@"SHF_NOTE_NV_CUINFO"
        /*0018*/ 	.short	0x0002
        /*001a*/ 	.short	0x0064
        /*001c*/ 	.short	0x0082
	.zero		2


//--------------------- .nv.info                  --------------------------
	.section	.nv.info,"",@"SHT_CUDA_INFO"
	.align	4


	//----- nvinfo : EIATTR_REGCOUNT
	.align		4
        /*0000*/ 	.byte	0x04, 0x2f
        /*0002*/ 	.short	(.L_1 - .L_0)
	.align		4
.L_0:
        /*0004*/ 	.word	index@(_Z14make_iterationPKiS0_iiPiS1_)
        /*0008*/ 	.word	0x0000001a


	//----- nvinfo : EIATTR_FRAME_SIZE
	.align		4
.L_1:
        /*000c*/ 	.byte	0x04, 0x11
        /*000e*/ 	.short	(.L_3 - .L_2)
	.align		4
.L_2:
        /*0010*/ 	.word	index@(_Z14make_iterationPKiS0_iiPiS1_)
        /*0014*/ 	.word	0x00000000


	//----- nvinfo : EIATTR_REGCOUNT
	.align		4
.L_3:
        /*0018*/ 	.byte	0x04, 0x2f
        /*001a*/ 	.short	(.L_5 - .L_4)
	.align		4
.L_4:
        /*001c*/ 	.word	index@(_Z17reduce_infectionsPiPKiiii)
        /*0020*/ 	.word	0x00000020


	//----- nvinfo : EIATTR_FRAME_SIZE
	.align		4
.L_5:
        /*0024*/ 	.byte	0x04, 0x11
        /*0026*/ 	.short	(.L_7 - .L_6)
	.align		4
.L_6:
        /*0028*/ 	.word	index@(_Z17reduce_infectionsPiPKiiii)
        /*002c*/ 	.word	0x00000000


	//----- nvinfo : EIATTR_MIN_STACK_SIZE
	.align		4
.L_7:
        /*0030*/ 	.byte	0x04, 0x12
        /*0032*/ 	.short	(.L_9 - .L_8)
	.align		4
.L_8:
        /*0034*/ 	.word	index@(_Z17reduce_infectionsPiPKiiii)
        /*0038*/ 	.word	0x00000000


	//----- nvinfo : EIATTR_MIN_STACK_SIZE
	.align		4
.L_9:
        /*003c*/ 	.byte	0x04, 0x12
        /*003e*/ 	.short	(.L_11 - .L_10)
	.align		4
.L_10:
        /*0040*/ 	.word	index@(_Z14make_iterationPKiS0_iiPiS1_)
        /*0044*/ 	.word	0x00000000
.L_11:


//--------------------- .nv.compat                --------------------------
	.section	.nv.compat,"",@"SHT_CUDA_COMPAT_INFO"
	.align	4
        /*0000*/ 	.byte	0x02, 0x09, 0x00, 0x00, 0x02, 0x02, 0x01, 0x00, 0x02, 0x05, 0x05, 0x00, 0x03, 0x07, 0x01, 0x01
        /*0010*/ 	.byte	0x02, 0x03, 0x00, 0x00, 0x02, 0x06, 0x01, 0x00, 0x04, 0x0b, 0x08, 0x00, 0x09, 0x00, 0x00, 0x00
        /*0020*/ 	.byte	0x00, 0x00, 0x00, 0x00


//--------------------- .nv.info._Z17reduce_infectionsPiPKiiii --------------------------
	.section	.nv.info._Z17reduce_infectionsPiPKiiii,"",@"SHT_CUDA_INFO"
	.sectionflags	@""
	.align	4


	//----- nvinfo : EIATTR_CUDA_API_VERSION
	.align		4
        /*0000*/ 	.byte	0x04, 0x37
        /*0002*/ 	.short	(.L_13 - .L_12)
.L_12:
        /*0004*/ 	.word	0x00000082


	//----- nvinfo : EIATTR_KPARAM_INFO
	.align		4
.L_13:
        /*0008*/ 	.byte	0x04, 0x17
        /*000a*/ 	.short	(.L_15 - .L_14)
.L_14:
        /*000c*/ 	.word	0x00000000
        /*0010*/ 	.short	0x0004
        /*0012*/ 	.short	0x0018
        /*0014*/ 	.byte	0x00, 0xf0, 0x11, 0x00


	//----- nvinfo : EIATTR_KPARAM_INFO
	.align		4
.L_15:
        /*0018*/ 	.byte	0x04, 0x17
        /*001a*/ 	.short	(.L_17 - .L_16)
.L_16:
        /*001c*/ 	.word	0x00000000
        /*0020*/ 	.short	0x0003
        /*0022*/ 	.short	0x0014
        /*0024*/ 	.byte	0x00, 0xf0, 0x11, 0x00


	//----- nvinfo : EIATTR_KPARAM_INFO
	.align		4
.L_17:
        /*0028*/ 	.byte	0x04, 0x17
        /*002a*/ 	.short	(.L_19 - .L_18)
.L_18:
        /*002c*/ 	.word	0x00000000
        /*0030*/ 	.short	0x0002
        /*0032*/ 	.short	0x0010
        /*0034*/ 	.byte	0x00, 0xf0, 0x11, 0x00


	//----- nvinfo : EIATTR_KPARAM_INFO
	.align		4
.L_19:
        /*0038*/ 	.byte	0x04, 0x17
        /*003a*/ 	.short	(.L_21 - .L_20)
.L_20:
        /*003c*/ 	.word	0x00000000
        /*0040*/ 	.short	0x0001
        /*0042*/ 	.short	0x0008
        /*0044*/ 	.byte	0x00, 0xf5, 0x21, 0x00


	//----- nvinfo : EIATTR_KPARAM_INFO
	.align		4
.L_21:
        /*0048*/ 	.byte	0x04, 0x17
        /*004a*/ 	.short	(.L_23 - .L_22)
.L_22:
        /*004c*/ 	.word	0x00000000
        /*0050*/ 	.short	0x0000
        /*0052*/ 	.short	0x0000
        /*0054*/ 	.byte	0x00, 0xf5, 0x21, 0x00


	//----- nvinfo : EIATTR_SPARSE_MMA_MASK
	.align		4
.L_23:
        /*0058*/ 	.byte	0x03, 0x50
        /*005a*/ 	.short	0x0000


	//----- nvinfo : EIATTR_MAXREG_COUNT
	.align		4
        /*005c*/ 	.byte	0x03, 0x1b
        /*005e*/ 	.short	0x00ff


	//----- nvinfo : EIATTR_NUM_BARRIERS
	.align		4
        /*0060*/ 	.byte	0x02, 0x4c
        /*0062*/ 	.byte	0x01
	.zero		1


	//----- nvinfo : EIATTR_MERCURY_ISA_VERSION
	.align		4
        /*0064*/ 	.byte	0x03, 0x5f
        /*0066*/ 	.short	0x0101


	//----- nvinfo : EIATTR_VRC_CTA_INIT_COUNT
	.align		4
        /*0068*/ 	.byte	0x02, 0x4a
	.zero		1
	.zero		1


	//----- nvinfo : EIATTR_EXIT_INSTR_OFFSETS
	.align		4
        /*006c*/ 	.byte	0x04, 0x1c
        /*006e*/ 	.short	(.L_25 - .L_24)


	//   ....[0]....
.L_24:
        /*0070*/ 	.word	0x00000bc0


	//   ....[1]....
        /*0074*/ 	.word	0x00000d70


	//   ....[2]....
        /*0078*/ 	.word	0x00000df0


	//----- nvinfo : EIATTR_CBANK_PARAM_SIZE
	.align		4
.L_25:
        /*007c*/ 	.byte	0x03, 0x19
        /*007e*/ 	.short	0x001c


	//----- nvinfo : EIATTR_PARAM_CBANK
	.align		4
        /*0080*/ 	.byte	0x04, 0x0a
        /*0082*/ 	.short	(.L_27 - .L_26)
	.align		4
.L_26:
        /*0084*/ 	.word	index@(.nv.constant0._Z17reduce_infectionsPiPKiiii)
        /*0088*/ 	.short	0x0380
        /*008a*/ 	.short	0x001c


	//----- nvinfo : EIATTR_SW_WAR
	.align		4
.L_27:
        /*008c*/ 	.byte	0x04, 0x36
        /*008e*/ 	.short	(.L_29 - .L_28)
.L_28:
        /*0090*/ 	.word	0x00000008
.L_29:


//--------------------- .nv.info._Z14make_iterationPKiS0_iiPiS1_ --------------------------
	.section	.nv.info._Z14make_iterationPKiS0_iiPiS1_,"",@"SHT_CUDA_INFO"
	.sectionflags	@""
	.align	4


	//----- nvinfo : EIATTR_CUDA_API_VERSION
	.align		4
        /*0000*/ 	.byte	0x04, 0x37
        /*0002*/ 	.short	(.L_31 - .L_30)
.L_30:
        /*0004*/ 	.word	0x00000082


	//----- nvinfo : EIATTR_KPARAM_INFO
	.align		4
.L_31:
        /*0008*/ 	.byte	0x04, 0x17
        /*000a*/ 	.short	(.L_33 - .L_32)
.L_32:
        /*000c*/ 	.word	0x00000000
        /*0010*/ 	.short	0x0005
        /*0012*/ 	.short	0x0020
        /*0014*/ 	.byte	0x00, 0xf5, 0x21, 0x00


	//----- nvinfo : EIATTR_KPARAM_INFO
	.align		4
.L_33:
        /*0018*/ 	.byte	0x04, 0x17
        /*001a*/ 	.short	(.L_35 - .L_34)
.L_34:
        /*001c*/ 	.word	0x00000000
        /*0020*/ 	.short	0x0004
        /*0022*/ 	.short	0x0018
        /*0024*/ 	.byte	0x00, 0xf5, 0x21, 0x00


	//----- nvinfo : EIATTR_KPARAM_INFO
	.align		4
.L_35:
        /*0028*/ 	.byte	0x04, 0x17
        /*002a*/ 	.short	(.L_37 - .L_36)
.L_36:
        /*002c*/ 	.word	0x00000000
        /*0030*/ 	.short	0x0003
        /*0032*/ 	.short	0x0014
        /*0034*/ 	.byte	0x00, 0xf0, 0x11, 0x00


	//----- nvinfo : EIATTR_KPARAM_INFO
	.align		4
.L_37:
        /*0038*/ 	.byte	0x04, 0x17
        /*003a*/ 	.short	(.L_39 - .L_38)
.L_38:
        /*003c*/ 	.word	0x00000000
        /*0040*/ 	.short	0x0002
        /*0042*/ 	.short	0x0010
        /*0044*/ 	.byte	0x00, 0xf0, 0x11, 0x00


	//----- nvinfo : EIATTR_KPARAM_INFO
	.align		4
.L_39:
        /*0048*/ 	.byte	0x04, 0x17
        /*004a*/ 	.short	(.L_41 - .L_40)
.L_40:
        /*004c*/ 	.word	0x00000000
        /*0050*/ 	.short	0x0001
        /*0052*/ 	.short	0x0008
        /*0054*/ 	.byte	0x00, 0xf5, 0x21, 0x00


	//----- nvinfo : EIATTR_KPARAM_INFO
	.align		4
.L_41:
        /*0058*/ 	.byte	0x04, 0x17
        /*005a*/ 	.short	(.L_43 - .L_42)
.L_42:
        /*005c*/ 	.word	0x00000000
        /*0060*/ 	.short	0x0000
        /*0062*/ 	.short	0x0000
        /*0064*/ 	.byte	0x00, 0xf5, 0x21, 0x00


	//----- nvinfo : EIATTR_SPARSE_MMA_MASK
	.align		4
.L_43:
        /*0068*/ 	.byte	0x03, 0x50
        /*006a*/ 	.short	0x0000


	//----- nvinfo : EIATTR_MAXREG_COUNT
	.align		4
        /*006c*/ 	.byte	0x03, 0x1b
        /*006e*/ 	.short	0x00ff


	//----- nvinfo : EIATTR_NUM_BARRIERS
	.align		4
        /*0070*/ 	.byte	0x02, 0x4c
        /*0072*/ 	.byte	0x01
	.zero		1


	//----- nvinfo : EIATTR_MERCURY_ISA_VERSION
	.align		4
        /*0074*/ 	.byte	0x03, 0x5f
        /*0076*/ 	.short	0x0101


	//----- nvinfo : EIATTR_VRC_CTA_INIT_COUNT
	.align		4
        /*0078*/ 	.byte	0x02, 0x4a
	.zero		1
	.zero		1


	//----- nvinfo : EIATTR_EXIT_INSTR_OFFSETS
	.align		4
        /*007c*/ 	.byte	0x04, 0x1c
        /*007e*/ 	.short	(.L_45 - .L_44)


	//   ....[0]....
.L_44:
        /*0080*/ 	.word	0x00000130


	//   ....[1]....
        /*0084*/ 	.word	0x00000a20


	//----- nvinfo : EIATTR_CRS_STACK_SIZE
	.align		4
.L_45:
        /*0088*/ 	.byte	0x04, 0x1e
        /*008a*/ 	.short	(.L_47 - .L_46)
.L_46:
        /*008c*/ 	.word	0x00000000


	//----- nvinfo : EIATTR_CBANK_PARAM_SIZE
	.align		4
.L_47:
        /*0090*/ 	.byte	0x03, 0x19
        /*0092*/ 	.short	0x0028


	//----- nvinfo : EIATTR_PARAM_CBANK
	.align		4
        /*0094*/ 	.byte	0x04, 0x0a
        /*0096*/ 	.short	(.L_49 - .L_48)
	.align		4
.L_48:
        /*0098*/ 	.word	index@(.nv.constant0._Z14make_iterationPKiS0_iiPiS1_)
        /*009c*/ 	.short	0x0380
        /*009e*/ 	.short	0x0028


	//----- nvinfo : EIATTR_SW_WAR
	.align		4
.L_49:
        /*00a0*/ 	.byte	0x04, 0x36
        /*00a2*/ 	.short	(.L_51 - .L_50)
.L_50:
        /*00a4*/ 	.word	0x00000008
.L_51:


//--------------------- .nv.callgraph             --------------------------
	.section	.nv.callgraph,"",@"SHT_CUDA_CALLGRAPH"
	.align	4
	.sectionentsize	8
	.align		4
        /*0000*/ 	.word	0x00000000
	.align		4
        /*0004*/ 	.word	0xffffffff
	.align		4
        /*0008*/ 	.word	0x00000000
	.align		4
        /*000c*/ 	.word	0xfffffffe
	.align		4
        /*0010*/ 	.word	0x00000000
	.align		4
        /*0014*/ 	.word	0xfffffffd
	.align		4
        /*0018*/ 	.word	0x00000000
	.align		4
        /*001c*/ 	.word	0xfffffffc


//--------------------- .text._Z17reduce_infectionsPiPKiiii --------------------------
	.section	.text._Z17reduce_infectionsPiPKiiii,"ax",@progbits
	.align	128
        .global         _Z17reduce_infectionsPiPKiiii
        .type           _Z17reduce_infectionsPiPKiiii,@function
        .size           _Z17reduce_infectionsPiPKiiii,(.L_x_16 - _Z17reduce_infectionsPiPKiiii)
        .other          _Z17reduce_infectionsPiPKiiii,@"STO_CUDA_ENTRY STV_DEFAULT"
_Z17reduce_infectionsPiPKiiii:
.text._Z17reduce_infectionsPiPKiiii:
[----:B------:R-:W-:Y:S01]  /*0000*/  LDC R1, c[0x0][0x37c] ;  /* 0x0000df00ff017b82 */ /* 0x000fe20000000800 */
[----:B------:R-:W0:Y:S01]  /*0010*/  S2R R0, SR_CTAID.X ;  /* 0x0000000000007919 */ /* 0x000e220000002500 */
[----:B------:R-:W0:Y:S06]  /*0020*/  LDCU UR6, c[0x0][0x398] ;  /* 0x00007300ff0677ac */ /* 0x000e2c0008000800 */
[----:B------:R-:W1:Y:S01]  /*0030*/  LDC.64 R18, c[0x0][0x388] ;  /* 0x0000e200ff127b82 */ /* 0x000e620000000a00 */
[----:B------:R-:W2:Y:S01]  /*0040*/  S2R R2, SR_TID.X ;  /* 0x0000000000027919 */ /* 0x000ea20000002100 */
[----:B------:R-:W3:Y:S01]  /*0050*/  LDCU.64 UR8, c[0x0][0x358] ;  /* 0x00006b00ff0877ac */ /* 0x000ee20008000a00 */
[----:B0-----:R-:W-:-:S04]  /*0060*/  IMAD R9, R0, UR6, RZ ;  /* 0x0000000600097c24 */ /* 0x001fc8000f8e02ff */
[----:B--2---:R-:W-:-:S04]  /*0070*/  IMAD R3, R9, UR6, R2 ;  /* 0x0000000609037c24 */ /* 0x004fc8000f8e0202 */
[----:B-1----:R-:W-:-:S05]  /*0080*/  IMAD.WIDE R6, R3, 0x4, R18 ;  /* 0x0000000403067825 */ /* 0x002fca00078e0212 */
[----:B---3--:R-:W2:Y:S01]  /*0090*/  LDG.E R21, desc[UR8][R6.64] ;  /* 0x0000000806157981 */ /* 0x008ea2000c1e1900 */
[----:B------:R-:W0:Y:S01]  /*00a0*/  S2UR UR5, SR_CgaCtaId ;  /* 0x00000000000579c3 */ /* 0x000e220000008800 */
[----:B------:R-:W-:Y:S02]  /*00b0*/  UMOV UR4, 0x400 ;  /* 0x0000040000047882 */ /* 0x000fe40000000000 */
[----:B0-----:R-:W-:Y:S01]  /*00c0*/  ULEA UR4, UR5, UR4, 0x18 ;  /* 0x0000000405047291 */ /* 0x001fe2000f8ec0ff */
[----:B------:R-:W0:Y:S05]  /*00d0*/  LDCU UR5, c[0x0][0x394] ;  /* 0x00007280ff0577ac */ /* 0x000e2a0008000800 */
[----:B------:R-:W-:Y:S01]  /*00e0*/  LEA R4, R2, UR4, 0x2 ;  /* 0x0000000402047c11 */ /* 0x000fe2000f8e10ff */
[----:B0-----:R-:W-:-:S04]  /*00f0*/  UISETP.GE.AND UP0, UPT, UR5, 0x2, UPT ;  /* 0x000000020500788c */ /* 0x001fc8000bf06270 */
[----:B--2---:R0:W-:Y:S05]  /*0100*/  STS [R4], R21 ;  /* 0x0000001504007388 */ /* 0x0041ea0000000800 */
[----:B------:R-:W-:Y:S05]  /*0110*/  BRA.U !UP0, `(.L_x_0) ;  /* 0x0000000908647547 */ /* 0x000fea000b800000 */
[----:B------:R-:W1:Y:S01]  /*0120*/  LDC R6, c[0x0][0x360] ;  /* 0x0000d800ff067b82 */ /* 0x000e620000000800 */
[----:B------:R-:W-:Y:S02]  /*0130*/  UIADD3 UR4, UPT, UPT, UR5, -0x2, URZ ;  /* 0xfffffffe05047890 */ /* 0x000fe4000fffe0ff */
[----:B------:R-:W-:Y:S02]  /*0140*/  UIADD3 UR5, UPT, UPT, UR5, -0x1, URZ ;  /* 0xffffffff05057890 */ /* 0x000fe4000fffe0ff */
[----:B------:R-:W-:-:S03]  /*0150*/  UISETP.GE.U32.AND UP0, UPT, UR4, 0xf, UPT ;  /* 0x0000000f0400788c */ /* 0x000fc6000bf06070 */
[----:B------:R-:W-:-:S06]  /*0160*/  UMOV UR4, 0x1 ;  /* 0x0000000100047882 */ /* 0x000fcc0000000000 */
[----:B------:R-:W-:Y:S05]  /*0170*/  BRA.U !UP0, `(.L_x_1) ;  /* 0x0000000508447547 */ /* 0x000fea000b800000 */
[----:B-1----:R-:W-:Y:S01]  /*0180*/  IADD3 R8, PT, PT, R2, R6, RZ ;  /* 0x0000000602087210 */ /* 0x002fe20007ffe0ff */
[----:B------:R-:W-:Y:S01]  /*0190*/  ULOP3.LUT UR4, UR5, 0xfffffff0, URZ, 0xc0, !UPT ;  /* 0xfffffff005047892 */ /* 0x000fe2000f8ec0ff */
[CC--:B------:R-:W-:Y:S01]  /*01a0*/  LEA R5, R6.reuse, R3.reuse, 0x1 ;  /* 0x0000000306057211 */ /* 0x0c0fe200078e08ff */
[C-C-:B------:R-:W-:Y:S01]  /*01b0*/  IMAD R7, R6.reuse, 0x3, R3.reuse ;  /* 0x0000000306077824 */ /* 0x140fe200078e0203 */
[CC--:B------:R-:W-:Y:S01]  /*01c0*/  LEA R11, R6.reuse, R3.reuse, 0x2 ;  /* 0x00000003060b7211 */ /* 0x0c0fe200078e10ff */
[----:B------:R-:W-:Y:S01]  /*01d0*/  IMAD R9, R9, UR6, R8 ;  /* 0x0000000609097c24 */ /* 0x000fe2000f8e0208 */
[CC--:B------:R-:W-:Y:S01]  /*01e0*/  LEA R27, R6.reuse, R3.reuse, 0x3 ;  /* 0x00000003061b7211 */ /* 0x0c0fe200078e18ff */
[C-C-:B------:R-:W-:Y:S01]  /*01f0*/  IMAD R13, R6.reuse, 0x5, R3.reuse ;  /* 0x00000005060d7824 */ /* 0x140fe200078e0203 */
[C---:B------:R-:W-:Y:S01]  /*0200*/  LEA R28, R6.reuse, R3, 0x4 ;  /* 0x00000003061c7211 */ /* 0x040fe200078e20ff */
[C-C-:B------:R-:W-:Y:S01]  /*0210*/  IMAD R15, R6.reuse, 0x6, R3.reuse ;  /* 0x00000006060f7824 */ /* 0x140fe200078e0203 */
[----:B------:R-:W-:Y:S01]  /*0220*/  UIADD3 UR6, UPT, UPT, -UR4, URZ, URZ ;  /* 0x000000ff04067290 */ /* 0x000fe2000fffe1ff */
[----:B------:R-:W-:-:S02]  /*0230*/  IMAD R17, R6, 0x7, R3 ;  /* 0x0000000706117824 */ /* 0x000fc400078e0203 */
[C-C-:B------:R-:W-:Y:S01]  /*0240*/  IMAD R29, R6.reuse, 0x9, R3.reuse ;  /* 0x00000009061d7824 */ /* 0x140fe200078e0203 */
[----:B------:R-:W-:Y:S01]  /*0250*/  UMOV UR4, URZ ;  /* 0x000000ff00047c82 */ /* 0x000fe20008000000 */
[C-C-:B------:R-:W-:Y:S02]  /*0260*/  IMAD R8, R6.reuse, 0xa, R3.reuse ;  /* 0x0000000a06087824 */ /* 0x140fe400078e0203 */
[C-C-:B------:R-:W-:Y:S02]  /*0270*/  IMAD R10, R6.reuse, 0xb, R3.reuse ;  /* 0x0000000b060a7824 */ /* 0x140fe400078e0203 */
[C-C-:B------:R-:W-:Y:S02]  /*0280*/  IMAD R12, R6.reuse, 0xc, R3.reuse ;  /* 0x0000000c060c7824 */ /* 0x140fe400078e0203 */
[C-C-:B------:R-:W-:Y:S02]  /*0290*/  IMAD R14, R6.reuse, 0xd, R3.reuse ;  /* 0x0000000d060e7824 */ /* 0x140fe400078e0203 */
[----:B------:R-:W-:-:S02]  /*02a0*/  IMAD R16, R6, 0xe, R3 ;  /* 0x0000000e06107824 */ /* 0x000fc400078e0203 */
[----:B------:R-:W-:-:S07]  /*02b0*/  IMAD R26, R6, 0xf, R3 ;  /* 0x0000000f061a7824 */ /* 0x000fce00078e0203 */
.L_x_2:
[----:B------:R-:W-:-:S04]  /*02c0*/  IMAD.WIDE.U32 R24, R9, 0x4, R18 ;  /* 0x0000000409187825 */ /* 0x000fc800078e0012 */
[----:B------:R-:W-:Y:S02]  /*02d0*/  IMAD.WIDE.U32 R22, R5, 0x4, R18 ;  /* 0x0000000405167825 */ /* 0x000fe400078e0012 */
[----:B------:R-:W2:Y:S04]  /*02e0*/  LDG.E R24, desc[UR8][R24.64] ;  /* 0x0000000818187981 */ /* 0x000ea8000c1e1900 */
[----:B------:R-:W2:Y:S02]  /*02f0*/  LDG.E R22, desc[UR8][R22.64] ;  /* 0x0000000816167981 */ /* 0x000ea4000c1e1900 */
[----:B--2---:R-:W-:Y:S01]  /*0300*/  IADD3 R22, PT, PT, R22, R21, R24 ;  /* 0x0000001516167210 */ /* 0x004fe20007ffe018 */
[----:B0-----:R-:W-:-:S05]  /*0310*/  IMAD.WIDE.U32 R20, R7, 0x4, R18 ;  /* 0x0000000407147825 */ /* 0x001fca00078e0012 */
[----:B------:R0:W2:Y:S02]  /*0320*/  LDG.E R23, desc[UR8][R20.64] ;  /* 0x0000000814177981 */ /* 0x0000a4000c1e1900 */
[----:B0-----:R-:W-:-:S06]  /*0330*/  IMAD.WIDE.U32 R20, R11, 0x4, R18 ;  /* 0x000000040b147825 */ /* 0x001fcc00078e0012 */
[----:B------:R-:W2:Y:S01]  /*0340*/  LDG.E R20, desc[UR8][R20.64] ;  /* 0x0000000814147981 */ /* 0x000ea2000c1e1900 */
[----:B------:R-:W-:-:S06]  /*0350*/  IMAD.WIDE.U32 R24, R15, 0x4, R18 ;  /* 0x000000040f187825 */ /* 0x000fcc00078e0012 */
[----:B------:R-:W3:Y:S01]  /*0360*/  LDG.E R24, desc[UR8][R24.64] ;  /* 0x0000000818187981 */ /* 0x000ee2000c1e1900 */
[----:B--2---:R-:W-:Y:S01]  /*0370*/  IADD3 R20, PT, PT, R20, R22, R23 ;  /* 0x0000001614147210 */ /* 0x004fe20007ffe017 */
[----:B------:R-:W-:-:S06]  /*0380*/  IMAD.WIDE.U32 R22, R13, 0x4, R18 ;  /* 0x000000040d167825 */ /* 0x000fcc00078e0012 */
[----:B------:R-:W3:Y:S02]  /*0390*/  LDG.E R23, desc[UR8][R22.64] ;  /* 0x0000000816177981 */ /* 0x000ee4000c1e1900 */
[----:B---3--:R-:W-:Y:S01]  /*03a0*/  IADD3 R24, PT, PT, R24, R20, R23 ;  /* 0x0000001418187210 */ /* 0x008fe20007ffe017 */
[----:B------:R-:W-:-:S04]  /*03b0*/  IMAD.WIDE.U32 R22, R17, 0x4, R18 ;  /* 0x0000000411167825 */ /* 0x000fc800078e0012 */
[----:B------:R-:W-:Y:S02]  /*03c0*/  IMAD.WIDE.U32 R20, R27, 0x4, R18 ;  /* 0x000000041b147825 */ /* 0x000fe400078e0012 */
[----:B------:R-:W2:Y:S04]  /*03d0*/  LDG.E R23, desc[UR8][R22.64] ;  /* 0x0000000816177981 */ /* 0x000ea8000c1e1900 */
[----:B------:R-:W2:Y:S02]  /*03e0*/  LDG.E R20, desc[UR8][R20.64] ;  /* 0x0000000814147981 */ /* 0x000ea4000c1e1900 */
[----:B--2---:R-:W-:Y:S01]  /*03f0*/  IADD3 R24, PT, PT, R20, R24, R23 ;  /* 0x0000001814187210 */ /* 0x004fe20007ffe017 */
        /* <DEDUP_REMOVED lines=10> */
[----:B------:R-:W-:-:S05]  /*04a0*/  IMAD.WIDE.U32 R20, R14, 0x4, R18 ;  /* 0x000000040e147825 */ /* 0x000fca00078e0012 */
[----:B------:R0:W2:Y:S02]  /*04b0*/  LDG.E R25, desc[UR8][R20.64] ;  /* 0x0000000814197981 */ /* 0x0000a4000c1e1900 */
[----:B0-----:R-:W-:-:S06]  /*04c0*/  IMAD.WIDE.U32 R20, R16, 0x4, R18 ;  /* 0x0000000410147825 */ /* 0x001fcc00078e0012 */
[----:B------:R-:W2:Y:S01]  /*04d0*/  LDG.E R21, desc[UR8][R20.64] ;  /* 0x0000000814157981 */ /* 0x000ea2000c1e1900 */
[----:B------:R-:W-:-:S06]  /*04e0*/  IMAD.WIDE.U32 R22, R26, 0x4, R18 ;  /* 0x000000041a167825 */ /* 0x000fcc00078e0012 */
[----:B------:R-:W3:Y:S01]  /*04f0*/  LDG.E R22, desc[UR8][R22.64] ;  /* 0x0000000816167981 */ /* 0x000ee2000c1e1900 */
[----:B------:R-:W-:Y:S01]  /*0500*/  UIADD3 UR6, UPT, UPT, UR6, 0x10, URZ ;  /* 0x0000001006067890 */ /* 0x000fe2000fffe0ff */
[----:B--2---:R-:W-:Y:S01]  /*0510*/  IADD3 R21, PT, PT, R21, R24, R25 ;  /* 0x0000001815157210 */ /* 0x004fe20007ffe019 */
[----:B------:R-:W-:-:S06]  /*0520*/  IMAD.WIDE.U32 R24, R28, 0x4, R18 ;  /* 0x000000041c187825 */ /* 0x000fcc00078e0012 */
[----:B------:R-:W3:Y:S01]  /*0530*/  LDG.E R24, desc[UR8][R24.64] ;  /* 0x0000000818187981 */ /* 0x000ee2000c1e1900 */
[----:B------:R-:W-:Y:S01]  /*0540*/  UISETP.NE.AND UP0, UPT, UR6, URZ, UPT ;  /* 0x000000ff0600728c */ /* 0x000fe2000bf05270 */
[C---:B------:R-:W-:Y:S01]  /*0550*/  IMAD R5, R6.reuse, 0x10, R5 ;  /* 0x0000001006057824 */ /* 0x040fe200078e0205 */
[C---:B------:R-:W-:Y:S01]  /*0560*/  LEA R7, R6.reuse, R7, 0x4 ;  /* 0x0000000706077211 */ /* 0x040fe200078e20ff */
[C---:B------:R-:W-:Y:S01]  /*0570*/  IMAD R17, R6.reuse, 0x10, R17 ;  /* 0x0000001006117824 */ /* 0x040fe200078e0211 */
[C---:B------:R-:W-:Y:S01]  /*0580*/  LEA R11, R6.reuse, R11, 0x4 ;  /* 0x0000000b060b7211 */ /* 0x040fe200078e20ff */
[C---:B------:R-:W-:Y:S01]  /*0590*/  IMAD R12, R6.reuse, 0x10, R12 ;  /* 0x00000010060c7824 */ /* 0x040fe200078e020c */
[C---:B------:R-:W-:Y:S01]  /*05a0*/  LEA R13, R6.reuse, R13, 0x4 ;  /* 0x0000000d060d7211 */ /* 0x040fe200078e20ff */
[C---:B------:R-:W-:Y:S01]  /*05b0*/  IMAD R9, R6.reuse, 0x10, R9 ;  /* 0x0000001006097824 */ /* 0x040fe200078e0209 */
[C---:B------:R-:W-:Y:S02]  /*05c0*/  LEA R15, R6.reuse, R15, 0x4 ;  /* 0x0000000f060f7211 */ /* 0x040fe400078e20ff */
[----:B------:R-:W-:-:S02]  /*05d0*/  LEA R27, R6, R27, 0x4 ;  /* 0x0000001b061b7211 */ /* 0x000fc400078e20ff */
[C---:B------:R-:W-:Y:S02]  /*05e0*/  LEA R29, R6.reuse, R29, 0x4 ;  /* 0x0000001d061d7211 */ /* 0x040fe400078e20ff */
[C---:B------:R-:W-:Y:S02]  /*05f0*/  LEA R8, R6.reuse, R8, 0x4 ;  /* 0x0000000806087211 */ /* 0x040fe400078e20ff */
[C---:B------:R-:W-:Y:S02]  /*0600*/  LEA R10, R6.reuse, R10, 0x4 ;  /* 0x0000000a060a7211 */ /* 0x040fe400078e20ff */
[C---:B------:R-:W-:Y:S02]  /*0610*/  LEA R14, R6.reuse, R14, 0x4 ;  /* 0x0000000e060e7211 */ /* 0x040fe400078e20ff */
[C---:B------:R-:W-:Y:S02]  /*0620*/  LEA R16, R6.reuse, R16, 0x4 ;  /* 0x0000001006107211 */ /* 0x040fe400078e20ff */
[----:B------:R-:W-:-:S02]  /*0630*/  LEA R26, R6, R26, 0x4 ;  /* 0x0000001a061a7211 */ /* 0x000fc400078e20ff */
[----:B------:R-:W-:Y:S01]  /*0640*/  LEA R28, R6, R28, 0x4 ;  /* 0x0000001c061c7211 */ /* 0x000fe200078e20ff */
[----:B------:R-:W-:Y:S01]  /*0650*/  UIADD3 UR4, UPT, UPT, UR4, 0x10, URZ ;  /* 0x0000001004047890 */ /* 0x000fe2000fffe0ff */
[----:B---3--:R-:W-:Y:S01]  /*0660*/  IADD3 R21, PT, PT, R24, R21, R22 ;  /* 0x0000001518157210 */ /* 0x008fe20007ffe016 */
[----:B------:R-:W-:Y:S10]  /*0670*/  BRA.U UP0, `(.L_x_2) ;  /* 0xfffffffd00107547 */ /* 0x000ff4000b83ffff */
[----:B------:R-:W-:-:S12]  /*0680*/  UIADD3 UR4, UPT, UPT, UR4, 0x1, URZ ;  /* 0x0000000104047890 */ /* 0x000fd8000fffe0ff */
.L_x_1:
[----:B------:R-:W-:-:S09]  /*0690*/  ULOP3.LUT UP0, UR6, UR5, 0xf, URZ, 0xc0, !UPT ;  /* 0x0000000f05067892 */ /* 0x000fd2000f80c0ff */
[----:B------:R-:W-:Y:S05]  /*06a0*/  BRA.U !UP0, `(.L_x_3) ;  /* 0x0000000108fc7547 */ /* 0x000fea000b800000 */
[----:B------:R-:W-:Y:S02]  /*06b0*/  UISETP.GE.U32.AND UP0, UPT, UR6, 0x8, UPT ;  /* 0x000000080600788c */ /* 0x000fe4000bf06070 */
[----:B------:R-:W-:-:S04]  /*06c0*/  ULOP3.LUT UR7, UR5, 0x7, URZ, 0xc0, !UPT ;  /* 0x0000000705077892 */ /* 0x000fc8000f8ec0ff */
[----:B------:R-:W-:-:S03]  /*06d0*/  UISETP.NE.AND UP1, UPT, UR7, URZ, UPT ;  /* 0x000000ff0700728c */ /* 0x000fc6000bf25270 */
[----:B------:R-:W-:Y:S08]  /*06e0*/  BRA.U !UP0, `(.L_x_4) ;  /* 0x0000000108747547 */ /* 0x000ff0000b800000 */
[----:B-1----:R-:W-:-:S05]  /*06f0*/  IMAD R17, R6, UR4, R3 ;  /* 0x0000000406117c24 */ /* 0x002fca000f8e0203 */
[C---:B------:R-:W-:Y:S01]  /*0700*/  IADD3 R27, PT, PT, R17.reuse, R6, RZ ;  /* 0x00000006111b7210 */ /* 0x040fe20007ffe0ff */
[----:B------:R-:W-:-:S03]  /*0710*/  IMAD.WIDE.U32 R16, R17, 0x4, R18 ;  /* 0x0000000411107825 */ /* 0x000fc600078e0012 */
[CC--:B------:R-:W-:Y:S01]  /*0720*/  IADD3 R13, PT, PT, R27.reuse, R6.reuse, RZ ;  /* 0x000000061b0d7210 */ /* 0x0c0fe20007ffe0ff */
[----:B------:R-:W-:Y:S02]  /*0730*/  IMAD.WIDE.U32 R26, R27, 0x4, R18 ;  /* 0x000000041b1a7825 */ /* 0x000fe400078e0012 */
[----:B------:R-:W0:Y:S01]  /*0740*/  LDG.E R16, desc[UR8][R16.64] ;  /* 0x0000000810107981 */ /* 0x000e22000c1e1900 */
[----:B------:R-:W-:-:S03]  /*0750*/  IADD3 R15, PT, PT, R13, R6, RZ ;  /* 0x000000060d0f7210 */ /* 0x000fc60007ffe0ff */
[----:B------:R-:W0:Y:S01]  /*0760*/  LDG.E R26, desc[UR8][R26.64] ;  /* 0x000000081a1a7981 */ /* 0x000e22000c1e1900 */
[----:B------:R-:W-:-:S05]  /*0770*/  IADD3 R11, PT, PT, R15, R6, RZ ;  /* 0x000000060f0b7210 */ /* 0x000fca0007ffe0ff */
[----:B------:R-:W-:Y:S02]  /*0780*/  IMAD.IADD R9, R11, 0x1, R6 ;  /* 0x000000010b097824 */ /* 0x000fe400078e0206 */
[----:B------:R-:W-:-:S03]  /*0790*/  IMAD.WIDE.U32 R12, R13, 0x4, R18 ;  /* 0x000000040d0c7825 */ /* 0x000fc600078e0012 */
[-C--:B------:R-:W-:Y:S01]  /*07a0*/  IADD3 R23, PT, PT, R9, R6.reuse, RZ ;  /* 0x0000000609177210 */ /* 0x080fe20007ffe0ff */
[--C-:B------:R-:W-:Y:S02]  /*07b0*/  IMAD.WIDE.U32 R14, R15, 0x4, R18.reuse ;  /* 0x000000040f0e7825 */ /* 0x100fe400078e0012 */
[----:B------:R-:W2:Y:S01]  /*07c0*/  LDG.E R12, desc[UR8][R12.64] ;  /* 0x000000080c0c7981 */ /* 0x000ea2000c1e1900 */
[----:B------:R-:W-:Y:S01]  /*07d0*/  IADD3 R25, PT, PT, R23, R6, RZ ;  /* 0x0000000617197210 */ /* 0x000fe20007ffe0ff */
[--C-:B------:R-:W-:Y:S02]  /*07e0*/  IMAD.WIDE.U32 R10, R11, 0x4, R18.reuse ;  /* 0x000000040b0a7825 */ /* 0x100fe400078e0012 */
[----:B------:R-:W2:Y:S02]  /*07f0*/  LDG.E R14, desc[UR8][R14.64] ;  /* 0x000000080e0e7981 */ /* 0x000ea4000c1e1900 */
[--C-:B------:R-:W-:Y:S02]  /*0800*/  IMAD.WIDE.U32 R8, R9, 0x4, R18.reuse ;  /* 0x0000000409087825 */ /* 0x100fe400078e0012 */
[----:B------:R-:W3:Y:S02]  /*0810*/  LDG.E R11, desc[UR8][R10.64] ;  /* 0x000000080a0b7981 */ /* 0x000ee4000c1e1900 */
[----:B------:R-:W-:-:S02]  /*0820*/  IMAD.WIDE.U32 R22, R23, 0x4, R18 ;  /* 0x0000000417167825 */ /* 0x000fc400078e0012 */
[----:B------:R-:W3:Y:S02]  /*0830*/  LDG.E R8, desc[UR8][R8.64] ;  /* 0x0000000808087981 */ /* 0x000ee4000c1e1900 */
[----:B------:R-:W-:Y:S02]  /*0840*/  IMAD.WIDE.U32 R24, R25, 0x4, R18 ;  /* 0x0000000419187825 */ /* 0x000fe400078e0012 */
[----:B------:R-:W4:Y:S04]  /*0850*/  LDG.E R23, desc[UR8][R22.64] ;  /* 0x0000000816177981 */ /* 0x000f28000c1e1900 */
[----:B------:R-:W4:Y:S01]  /*0860*/  LDG.E R24, desc[UR8][R24.64] ;  /* 0x0000000818187981 */ /* 0x000f22000c1e1900 */
[----:B------:R-:W-:Y:S01]  /*0870*/  UIADD3 UR4, UPT, UPT, UR4, 0x8, URZ ;  /* 0x0000000804047890 */ /* 0x000fe2000fffe0ff */
[----:B0-----:R-:W-:-:S04]  /*0880*/  IADD3 R21, PT, PT, R26, R21, R16 ;  /* 0x000000151a157210 */ /* 0x001fc80007ffe010 */
[----:B--2---:R-:W-:-:S04]  /*0890*/  IADD3 R12, PT, PT, R14, R21, R12 ;  /* 0x000000150e0c7210 */ /* 0x004fc80007ffe00c */
[----:B---3--:R-:W-:-:S04]  /*08a0*/  IADD3 R12, PT, PT, R8, R12, R11 ;  /* 0x0000000c080c7210 */ /* 0x008fc80007ffe00b */
[----:B----4-:R-:W-:-:S07]  /*08b0*/  IADD3 R21, PT, PT, R24, R12, R23 ;  /* 0x0000000c18157210 */ /* 0x010fce0007ffe017 */
.L_x_4:
        /* <DEDUP_REMOVED lines=9> */
[--C-:B------:R-:W-:Y:S02]  /*0950*/  IMAD.WIDE.U32 R10, R11, 0x4, R18.reuse ;  /* 0x000000040b0a7825 */ /* 0x100fe400078e0012 */
[----:B------:R-:W0:Y:S01]  /*0960*/  LDG.E R8, desc[UR8][R8.64] ;  /* 0x0000000808087981 */ /* 0x000e22000c1e1900 */
[C---:B------:R-:W-:Y:S01]  /*0970*/  IADD3 R15, PT, PT, R13.reuse, R6, RZ ;  /* 0x000000060d0f7210 */ /* 0x040fe20007ffe0ff */
[--C-:B------:R-:W-:Y:S02]  /*0980*/  IMAD.WIDE.U32 R12, R13, 0x4, R18.reuse ;  /* 0x000000040d0c7825 */ /* 0x100fe400078e0012 */
[----:B------:R-:W0:Y:S02]  /*0990*/  LDG.E R10, desc[UR8][R10.64] ;  /* 0x000000080a0a7981 */ /* 0x000e24000c1e1900 */
[----:B------:R-:W-:Y:S02]  /*09a0*/  IMAD.WIDE.U32 R14, R15, 0x4, R18 ;  /* 0x000000040f0e7825 */ /* 0x000fe400078e0012 */
[----:B------:R-:W2:Y:S04]  /*09b0*/  LDG.E R12, desc[UR8][R12.64] ;  /* 0x000000080c0c7981 */ /* 0x000ea8000c1e1900 */
[----:B------:R-:W2:Y:S01]  /*09c0*/  LDG.E R14, desc[UR8][R14.64] ;  /* 0x000000080e0e7981 */ /* 0x000ea2000c1e1900 */
[----:B------:R-:W-:Y:S01]  /*09d0*/  UIADD3 UR4, UPT, UPT, UR4, 0x4, URZ ;  /* 0x0000000404047890 */ /* 0x000fe2000fffe0ff */
[----:B0-----:R-:W-:-:S04]  /*09e0*/  IADD3 R21, PT, PT, R10, R21, R8 ;  /* 0x000000150a157210 */ /* 0x001fc80007ffe008 */
[----:B--2---:R-:W-:-:S07]  /*09f0*/  IADD3 R21, PT, PT, R14, R21, R12 ;  /* 0x000000150e157210 */ /* 0x004fce0007ffe00c */
.L_x_5:
[----:B------:R-:W-:Y:S05]  /*0a00*/  BRA.U !UP1, `(.L_x_3) ;  /* 0x0000000109247547 */ /* 0x000fea000b800000 */
[----:B-1----:R-:W-:Y:S01]  /*0a10*/  IMAD R3, R6, UR4, R3 ;  /* 0x0000000406037c24 */ /* 0x002fe2000f8e0203 */
[----:B------:R-:W-:-:S12]  /*0a20*/  UIADD3 UR5, UPT, UPT, -UR5, URZ, URZ ;  /* 0x000000ff05057290 */ /* 0x000fd8000fffe1ff */
.L_x_6:
[----:B------:R-:W-:-:S06]  /*0a30*/  IMAD.WIDE.U32 R8, R3, 0x4, R18 ;  /* 0x0000000403087825 */ /* 0x000fcc00078e0012 */
[----:B------:R-:W0:Y:S01]  /*0a40*/  LDG.E R8, desc[UR8][R8.64] ;  /* 0x0000000808087981 */ /* 0x000e22000c1e1900 */
[----:B------:R-:W-:Y:S01]  /*0a50*/  UIADD3 UR5, UPT, UPT, UR5, 0x1, URZ ;  /* 0x0000000105057890 */ /* 0x000fe2000fffe0ff */
[----:B------:R-:W-:-:S03]  /*0a60*/  IMAD.IADD R3, R6, 0x1, R3 ;  /* 0x0000000106037824 */ /* 0x000fc600078e0203 */
[----:B------:R-:W-:Y:S01]  /*0a70*/  UISETP.NE.AND UP0, UPT, UR5, URZ, UPT ;  /* 0x000000ff0500728c */ /* 0x000fe2000bf05270 */
[----:B0-----:R-:W-:-:S08]  /*0a80*/  IADD3 R21, PT, PT, R8, R21, RZ ;  /* 0x0000001508157210 */ /* 0x001fd00007ffe0ff */
[----:B------:R-:W-:Y:S05]  /*0a90*/  BRA.U UP0, `(.L_x_6) ;  /* 0xfffffffd00e47547 */ /* 0x000fea000b83ffff */
.L_x_3:
[----:B------:R2:W-:Y:S02]  /*0aa0*/  STS [R4], R21 ;  /* 0x0000001504007388 */ /* 0x0005e40000000800 */
.L_x_0:
[----:B------:R-:W3:Y:S01]  /*0ab0*/  LDCU UR4, c[0x0][0x360] ;  /* 0x00006c00ff0477ac */ /* 0x000ee20008000800 */
[----:B------:R-:W-:Y:S01]  /*0ac0*/  BAR.SYNC.DEFER_BLOCKING 0x0 ;  /* 0x0000000000007b1d */ /* 0x000fe20000010000 */
[----:B------:R-:W-:Y:S01]  /*0ad0*/  ISETP.GT.U32.AND P0, PT, R2, 0x1f, PT ;  /* 0x0000001f0200780c */ /* 0x000fe20003f04070 */
[----:B---3--:R-:W-:-:S09]  /*0ae0*/  UISETP.GE.U32.AND UP0, UPT, UR4, 0x42, UPT ;  /* 0x000000420400788c */ /* 0x008fd2000bf06070 */
[----:B------:R-:W-:Y:S05]  /*0af0*/  BRA.U !UP0, `(.L_x_7) ;  /* 0x0000000108307547 */ /* 0x000fea000b800000 */
[----:B------:R-:W-:-:S07]  /*0b00*/  MOV R3, UR4 ;  /* 0x0000000400037c02 */ /* 0x000fce0008000f00 */
.L_x_8:
[----:B------:R-:W-:-:S04]  /*0b10*/  SHF.R.U32.HI R9, RZ, 0x1, R3 ;  /* 0x00000001ff097819 */ /* 0x000fc80000011603 */
[----:B------:R-:W-:-:S13]  /*0b20*/  ISETP.GE.U32.AND P1, PT, R2, R9, PT ;  /* 0x000000090200720c */ /* 0x000fda0003f26070 */
[----:B------:R-:W-:Y:S01]  /*0b30*/  @!P1 LEA R5, R9, R4, 0x2 ;  /* 0x0000000409059211 */ /* 0x000fe200078e10ff */
[----:B-1----:R-:W-:Y:S05]  /*0b40*/  @!P1 LDS R6, [R4] ;  /* 0x0000000004069984 */ /* 0x002fea0000000800 */
[----:B------:R-:W1:Y:S02]  /*0b50*/  @!P1 LDS R5, [R5] ;  /* 0x0000000005059984 */ /* 0x000e640000000800 */
[----:B-1----:R-:W-:-:S05]  /*0b60*/  @!P1 IADD3 R7, PT, PT, R5, R6, RZ ;  /* 0x0000000605079210 */ /* 0x002fca0007ffe0ff */
[----:B------:R3:W-:Y:S01]  /*0b70*/  @!P1 STS [R4], R7 ;  /* 0x0000000704009388 */ /* 0x0007e20000000800 */
[----:B------:R-:W-:Y:S01]  /*0b80*/  BAR.SYNC.DEFER_BLOCKING 0x0 ;  /* 0x0000000000007b1d */ /* 0x000fe20000010000 */
[----:B------:R-:W-:Y:S02]  /*0b90*/  ISETP.GT.U32.AND P1, PT, R3, 0x83, PT ;  /* 0x000000830300780c */ /* 0x000fe40003f24070 */
[----:B------:R-:W-:-:S11]  /*0ba0*/  MOV R3, R9 ;  /* 0x0000000900037202 */ /* 0x000fd60000000f00 */
[----:B---3--:R-:W-:Y:S05]  /*0bb0*/  @P1 BRA `(.L_x_8) ;  /* 0xfffffffc00d41947 */ /* 0x008fea000383ffff */
.L_x_7:
[----:B------:R-:W-:Y:S05]  /*0bc0*/  @P0 EXIT ;  /* 0x000000000000094d */ /* 0x000fea0003800000 */
[----:B------:R-:W-:Y:S01]  /*0bd0*/  LDS R3, [R4+0x80] ;  /* 0x0000800004037984 */ /* 0x000fe20000000800 */
[----:B------:R-:W-:-:S03]  /*0be0*/  ISETP.NE.AND P0, PT, R2, RZ, PT ;  /* 0x000000ff0200720c */ /* 0x000fc60003f05270 */
[----:B-1----:R-:W1:Y:S02]  /*0bf0*/  LDS R6, [R4] ;  /* 0x0000000004067984 */ /* 0x002e640000000800 */
[----:B-1----:R-:W-:-:S05]  /*0c00*/  IMAD.IADD R3, R3, 0x1, R6 ;  /* 0x0000000103037824 */ /* 0x002fca00078e0206 */
[----:B------:R-:W-:Y:S04]  /*0c10*/  STS [R4], R3 ;  /* 0x0000000304007388 */ /* 0x000fe80000000800 */
[----:B------:R-:W-:Y:S04]  /*0c20*/  LDS R5, [R4+0x40] ;  /* 0x0000400004057984 */ /* 0x000fe80000000800 */
[----:B------:R-:W1:Y:S02]  /*0c30*/  LDS R6, [R4] ;  /* 0x0000000004067984 */ /* 0x000e640000000800 */
[----:B-1----:R-:W-:-:S05]  /*0c40*/  IADD3 R5, PT, PT, R5, R6, RZ ;  /* 0x0000000605057210 */ /* 0x002fca0007ffe0ff */
        /* <DEDUP_REMOVED lines=16> */
[----:B------:R1:W-:Y:S01]  /*0d50*/  STS [R4], R5 ;  /* 0x0000000504007388 */ /* 0x0003e20000000800 */
[----:B------:R-:W-:Y:S06]  /*0d60*/  BAR.SYNC.DEFER_BLOCKING 0x0 ;  /* 0x0000000000007b1d */ /* 0x000fec0000010000 */
[----:B------:R-:W-:Y:S05]  /*0d70*/  @P0 EXIT ;  /* 0x000000000000094d */ /* 0x000fea0003800000 */
[----:B------:R-:W3:Y:S01]  /*0d80*/  S2UR UR5, SR_CgaCtaId ;  /* 0x00000000000579c3 */ /* 0x000ee20000008800 */
[----:B------:R-:W-:-:S07]  /*0d90*/  UMOV UR4, 0x400 ;  /* 0x0000040000047882 */ /* 0x000fce0000000000 */
[----:B------:R-:W4:Y:S01]  /*0da0*/  LDC.64 R2, c[0x0][0x380] ;  /* 0x0000e000ff027b82 */ /* 0x000f220000000a00 */
[----:B---3--:R-:W-:Y:S01]  /*0db0*/  ULEA UR4, UR5, UR4, 0x18 ;  /* 0x0000000405047291 */ /* 0x008fe2000f8ec0ff */
[----:B----4-:R-:W-:-:S08]  /*0dc0*/  IMAD.WIDE.U32 R2, R0, 0x4, R2 ;  /* 0x0000000400027825 */ /* 0x010fd000078e0002 */
[----:B-1----:R-:W1:Y:S04]  /*0dd0*/  LDS R5, [UR4] ;  /* 0x00000004ff057984 */ /* 0x002e680008000800 */
[----:B-1----:R-:W-:Y:S01]  /*0de0*/  STG.E desc[UR8][R2.64], R5 ;  /* 0x0000000502007986 */ /* 0x002fe2000c101908 */
[----:B------:R-:W-:Y:S05]  /*0df0*/  EXIT ;  /* 0x000000000000794d */ /* 0x000fea0003800000 */
.L_x_9:
[----:B------:R-:W-:-:S00]  /*0e00*/  BRA `(.L_x_9) ;  /* 0xfffffffc00fc7947 */ /* 0x000fc0000383ffff */
[----:B------:R-:W-:-:S00]  /*0e10*/  NOP ;  /* 0x0000000000007918 */ /* 0x000fc00000000000 */
        /* <DEDUP_REMOVED lines=14> */
.L_x_16:


//--------------------- .text._Z14make_iterationPKiS0_iiPiS1_ --------------------------
	.section	.text._Z14make_iterationPKiS0_iiPiS1_,"ax",@progbits
	.align	128
        .global         _Z14make_iterationPKiS0_iiPiS1_
        .type           _Z14make_iterationPKiS0_iiPiS1_,@function
        .size           _Z14make_iterationPKiS0_iiPiS1_,(.L_x_17 - _Z14make_iterationPKiS0_iiPiS1_)
        .other          _Z14make_iterationPKiS0_iiPiS1_,@"STO_CUDA_ENTRY STV_DEFAULT"
_Z14make_iterationPKiS0_iiPiS1_:
.text._Z14make_iterationPKiS0_iiPiS1_:
[----:B------:R-:W-:Y:S01]  /*0000*/  LDC R1, c[0x0][0x37c] ;  /* 0x0000df00ff017b82 */ /* 0x000fe20000000800 */
[----:B------:R-:W0:Y:S01]  /*0010*/  S2R R5, SR_TID.X ;  /* 0x0000000000057919 */ /* 0x000e220000002100 */
[----:B------:R-:W0:Y:S06]  /*0020*/  LDCU UR7, c[0x0][0x360] ;  /* 0x00006c00ff0777ac */ /* 0x000e2c0008000800 */
[----:B------:R-:W1:Y:S01]  /*0030*/  S2UR UR8, SR_CTAID.Y ;  /* 0x00000000000879c3 */ /* 0x000e620000002600 */
[----:B------:R-:W0:Y:S01]  /*0040*/  S2R R0, SR_CTAID.X ;  /* 0x0000000000007919 */ /* 0x000e220000002500 */
[----:B------:R-:W-:-:S02]  /*0050*/  UMOV UR4, 0x400 ;  /* 0x0000040000047882 */ /* 0x000fc40000000000 */
[----:B------:R-:W-:Y:S01]  /*0060*/  UIADD3 UR5, UPT, UPT, UR4, 0x100, URZ ;  /* 0x0000010004057890 */ /* 0x000fe2000fffe0ff */
[----:B------:R-:W1:Y:S03]  /*0070*/  S2R R8, SR_TID.Y ;  /* 0x0000000000087919 */ /* 0x000e660000002200 */
[----:B------:R-:W1:Y:S08]  /*0080*/  LDC R9, c[0x0][0x364] ;  /* 0x0000d900ff097b82 */ /* 0x000e700000000800 */
[----:B------:R-:W2:Y:S08]  /*0090*/  LDC R16, c[0x0][0x390] ;  /* 0x0000e400ff107b82 */ /* 0x000eb00000000800 */
[----:B------:R-:W3:Y:S01]  /*00a0*/  S2UR UR6, SR_CgaCtaId ;  /* 0x00000000000679c3 */ /* 0x000ee20000008800 */
[----:B0-----:R-:W-:-:S02]  /*00b0*/  IMAD R6, R0, UR7, R5 ;  /* 0x0000000700067c24 */ /* 0x001fc4000f8e0205 */
[----:B-1----:R-:W-:Y:S02]  /*00c0*/  IMAD R9, R9, UR8, R8 ;  /* 0x0000000809097c24 */ /* 0x002fe4000f8e0208 */
[----:B------:R-:W-:-:S03]  /*00d0*/  IMAD R17, R8, UR7, R5 ;  /* 0x0000000708117c24 */ /* 0x000fc6000f8e0205 */
[----:B------:R-:W-:-:S04]  /*00e0*/  VIMNMX R3, PT, PT, R9, R6, !PT ;  /* 0x0000000609037248 */ /* 0x000fc80007fe0100 */
[----:B--2---:R-:W-:Y:S01]  /*00f0*/  ISETP.GE.AND P0, PT, R3, R16, PT ;  /* 0x000000100300720c */ /* 0x004fe20003f06270 */
[----:B---3--:R-:W-:-:S06]  /*0100*/  ULEA UR5, UR6, UR5, 0x18 ;  /* 0x0000000506057291 */ /* 0x008fcc000f8ec0ff */
[----:B------:R-:W-:-:S05]  /*0110*/  LEA R4, R17, UR5, 0x2 ;  /* 0x0000000511047c11 */ /* 0x000fca000f8e10ff */
[----:B------:R0:W-:Y:S01]  /*0120*/  STS [R4], RZ ;  /* 0x000000ff04007388 */ /* 0x0001e20000000800 */
[----:B------:R-:W-:Y:S05]  /*0130*/  @P0 EXIT ;  /* 0x000000000000094d */ /* 0x000fea0003800000 */
[----:B------:R-:W1:Y:S01]  /*0140*/  LDC.64 R2, c[0x0][0x388] ;  /* 0x0000e200ff027b82 */ /* 0x000e620000000a00 */
[----:B------:R-:W2:Y:S01]  /*0150*/  LDCU.64 UR10, c[0x0][0x358] ;  /* 0x00006b00ff0a77ac */ /* 0x000ea20008000a00 */
[C---:B------:R-:W-:Y:S01]  /*0160*/  ISETP.NE.AND P0, PT, R9.reuse, RZ, PT ;  /* 0x000000ff0900720c */ /* 0x040fe20003f05270 */
[----:B------:R-:W-:-:S03]  /*0170*/  IMAD R7, R9, R16, -R16 ;  /* 0x0000001009077224 */ /* 0x000fc600078e0a10 */
[C---:B------:R-:W-:Y:S01]  /*0180*/  ISETP.LT.OR P5, PT, R6.reuse, 0x1, !P0 ;  /* 0x000000010600780c */ /* 0x040fe200047a1670 */
[C---:B------:R-:W-:Y:S01]  /*0190*/  IMAD.IADD R7, R6.reuse, 0x1, R7 ;  /* 0x0000000106077824 */ /* 0x040fe200078e0207 */
[----:B------:R-:W-:-:S03]  /*01a0*/  ISETP.LT.OR P0, PT, R6, RZ, !P0 ;  /* 0x000000ff0600720c */ /* 0x000fc60004701670 */
[----:B-1----:R-:W-:-:S08]  /*01b0*/  IMAD.WIDE R14, R7, 0x4, R2 ;  /* 0x00000004070e7825 */ /* 0x002fd000078e0202 */
[----:B--2---:R-:W2:Y:S04]  /*01c0*/  @!P5 LDG.E R10, desc[UR10][R14.64+-0x4] ;  /* 0xfffffc0a0e0ad981 */ /* 0x004ea8000c1e1900 */
[----:B------:R-:W3:Y:S01]  /*01d0*/  @!P0 LDG.E R7, desc[UR10][R14.64] ;  /* 0x0000000a0e078981 */ /* 0x000ee2000c1e1900 */
[C---:B------:R-:W-:Y:S01]  /*01e0*/  VIADD R11, R6.reuse, 0x1 ;  /* 0x00000001060b7836 */ /* 0x040fe20000000000 */
[-C--:B------:R-:W-:Y:S01]  /*01f0*/  ISETP.GT.AND P1, PT, R6, R16.reuse, PT ;  /* 0x000000100600720c */ /* 0x080fe20003f24270 */
[----:B------:R-:W-:Y:S01]  /*0200*/  VIADD R21, R9, 0x1 ;  /* 0x0000000109157836 */ /* 0x000fe20000000000 */
[----:B------:R-:W-:Y:S02]  /*0210*/  CS2R R12, SRZ ;  /* 0x00000000000c7805 */ /* 0x000fe4000001ff00 */
[----:B------:R-:W-:-:S02]  /*0220*/  ISETP.GE.AND P2, PT, R11, R16, PT ;  /* 0x000000100b00720c */ /* 0x000fc40003f46270 */
[C---:B------:R-:W-:Y:S02]  /*0230*/  ISETP.GT.AND P1, PT, R6.reuse, RZ, !P1 ;  /* 0x000000ff0600720c */ /* 0x040fe40004f24270 */
[C---:B------:R-:W-:Y:S02]  /*0240*/  ISETP.GT.AND P2, PT, R6.reuse, -0x2, !P2 ;  /* 0xfffffffe0600780c */ /* 0x040fe40005744270 */
[-C--:B------:R-:W-:Y:S02]  /*0250*/  ISETP.GE.U32.AND P3, PT, R21, R16.reuse, PT ;  /* 0x000000101500720c */ /* 0x080fe40003f66070 */
[C---:B------:R-:W-:Y:S01]  /*0260*/  ISETP.EQ.OR P4, PT, R9.reuse, RZ, !P2 ;  /* 0x000000ff0900720c */ /* 0x040fe20005782670 */
[----:B------:R-:W-:Y:S01]  /*0270*/  IMAD R9, R9, R16, R6 ;  /* 0x0000001009097224 */ /* 0x000fe200078e0206 */
[----:B------:R-:W-:-:S03]  /*0280*/  ISETP.LT.OR P3, PT, R6, RZ, P3 ;  /* 0x000000ff0600720c */ /* 0x000fc60001f61670 */
[----:B------:R-:W-:-:S08]  /*0290*/  IMAD.IADD R23, R9, 0x1, R16 ;  /* 0x0000000109177824 */ /* 0x000fd000078e0210 */
[----:B------:R-:W4:Y:S01]  /*02a0*/  @!P4 LDG.E R14, desc[UR10][R14.64+0x4] ;  /* 0x0000040a0e0ec981 */ /* 0x000f22000c1e1900 */
[----:B--2---:R-:W-:Y:S02]  /*02b0*/  @!P5 ISETP.GT.AND P6, PT, R10, RZ, PT ;  /* 0x000000ff0a00d20c */ /* 0x004fe40003fc4270 */
[----:B------:R-:W1:Y:S02]  /*02c0*/  LDC.64 R10, c[0x0][0x380] ;  /* 0x0000e000ff0a7b82 */ /* 0x000e640000000a00 */
[----:B------:R-:W-:Y:S02]  /*02d0*/  @!P5 SEL R12, RZ, 0x1, !P6 ;  /* 0x00000001ff0cd807 */ /* 0x000fe40007000000 */
[----:B---3--:R-:W-:Y:S02]  /*02e0*/  @!P0 ISETP.GT.AND P6, PT, R7, RZ, PT ;  /* 0x000000ff0700820c */ /* 0x008fe40003fc4270 */
[----:B------:R-:W-:Y:S01]  /*02f0*/  ISETP.GE.U32.OR P5, PT, R21, R16, !P1 ;  /* 0x000000101500720c */ /* 0x000fe20004fa6470 */
[----:B------:R-:W-:Y:S01]  /*0300*/  IMAD.WIDE R6, R9, 0x4, R2 ;  /* 0x0000000409067825 */ /* 0x000fe200078e0202 */
[----:B------:R-:W-:-:S02]  /*0310*/  @!P0 SEL R13, RZ, 0x1, !P6 ;  /* 0x00000001ff0d8807 */ /* 0x000fc40007000000 */
[----:B------:R-:W-:Y:S01]  /*0320*/  ISETP.GE.U32.OR P0, PT, R21, R16, !P2 ;  /* 0x000000101500720c */ /* 0x000fe20005706470 */
[----:B------:R-:W-:Y:S01]  /*0330*/  IMAD.WIDE R2, R23, 0x4, R2 ;  /* 0x0000000417027825 */ /* 0x000fe200078e0202 */
[----:B------:R-:W2:Y:S04]  /*0340*/  @P1 LDG.E R18, desc[UR10][R6.64+-0x4] ;  /* 0xfffffc0a06121981 */ /* 0x000ea8000c1e1900 */
[----:B------:R-:W3:Y:S04]  /*0350*/  @P2 LDG.E R19, desc[UR10][R6.64+0x4] ;  /* 0x0000040a06132981 */ /* 0x000ee8000c1e1900 */
[----:B------:R-:W5:Y:S04]  /*0360*/  @!P5 LDG.E R20, desc[UR10][R2.64+-0x4] ;  /* 0xfffffc0a0214d981 */ /* 0x000f68000c1e1900 */
[----:B------:R-:W5:Y:S04]  /*0370*/  @!P3 LDG.E R21, desc[UR10][R2.64] ;  /* 0x0000000a0215b981 */ /* 0x000f68000c1e1900 */
[----:B------:R0:W5:Y:S01]  /*0380*/  @!P0 LDG.E R22, desc[UR10][R2.64+0x4] ;  /* 0x0000040a02168981 */ /* 0x000162000c1e1900 */
[----:B-1----:R-:W-:-:S06]  /*0390*/  IMAD.WIDE R10, R9, 0x4, R10 ;  /* 0x00000004090a7825 */ /* 0x002fcc00078e020a */
[----:B------:R1:W5:Y:S01]  /*03a0*/  LDG.E R11, desc[UR10][R10.64] ;  /* 0x0000000a0a0b7981 */ /* 0x000362000c1e1900 */
[----:B----4-:R-:W-:Y:S02]  /*03b0*/  @!P4 ISETP.GT.AND P6, PT, R14, RZ, PT ;  /* 0x000000ff0e00c20c */ /* 0x010fe40003fc4270 */
[----:B------:R-:W-:Y:S02]  /*03c0*/  CS2R R14, SRZ ;  /* 0x00000000000e7805 */ /* 0x000fe4000001ff00 */
[----:B------:R-:W-:Y:S01]  /*03d0*/  @!P4 SEL R14, RZ, 0x1, !P6 ;  /* 0x00000001ff0ec807 */ /* 0x000fe20007000000 */
[----:B------:R-:W-:Y:S01]  /*03e0*/  IMAD.MOV.U32 R16, RZ, RZ, RZ ;  /* 0x000000ffff107224 */ /* 0x000fe200078e00ff */
[----:B0-----:R-:W-:Y:S02]  /*03f0*/  CS2R R2, SRZ ;  /* 0x0000000000027805 */ /* 0x001fe4000001ff00 */
[----:B------:R-:W-:Y:S01]  /*0400*/  IADD3 R12, PT, PT, R14, R13, R12 ;  /* 0x0000000d0e0c7210 */ /* 0x000fe20007ffe00c */
[----:B-1----:R-:W-:Y:S01]  /*0410*/  IMAD.MOV.U32 R10, RZ, RZ, RZ ;  /* 0x000000ffff0a7224 */ /* 0x002fe200078e00ff */
[----:B------:R-:W-:-:S06]  /*0420*/  ULEA UR4, UR6, UR4, 0x18 ;  /* 0x0000000406047291 */ /* 0x000fcc000f8ec0ff */
[----:B------:R-:W-:Y:S02]  /*0430*/  LEA R8, R8, UR4, 0x4 ;  /* 0x0000000408087c11 */ /* 0x000fe4000f8e20ff */
[----:B--2---:R-:W-:Y:S02]  /*0440*/  @P1 ISETP.GT.AND P4, PT, R18, RZ, PT ;  /* 0x000000ff1200120c */ /* 0x004fe40003f84270 */
[----:B---3--:R-:W-:Y:S02]  /*0450*/  @P2 ISETP.GT.AND P6, PT, R19, RZ, PT ;  /* 0x000000ff1300220c */ /* 0x008fe40003fc4270 */
[----:B------:R-:W-:Y:S02]  /*0460*/  @P1 SEL R15, RZ, 0x1, !P4 ;  /* 0x00000001ff0f1807 */ /* 0x000fe40006000000 */
[----:B------:R-:W-:Y:S02]  /*0470*/  @P2 SEL R16, RZ, 0x1, !P6 ;  /* 0x00000001ff102807 */ /* 0x000fe40007000000 */
[----:B-----5:R-:W-:-:S02]  /*0480*/  @!P5 ISETP.GT.AND P1, PT, R20, RZ, PT ;  /* 0x000000ff1400d20c */ /* 0x020fc40003f24270 */
[----:B------:R-:W-:Y:S02]  /*0490*/  @!P3 ISETP.GT.AND P2, PT, R21, RZ, PT ;  /* 0x000000ff1500b20c */ /* 0x000fe40003f44270 */
[----:B------:R-:W-:Y:S02]  /*04a0*/  IADD3 R12, PT, PT, R16, R15, R12 ;  /* 0x0000000f100c7210 */ /* 0x000fe40007ffe00c */
[----:B------:R-:W-:Y:S02]  /*04b0*/  @!P0 ISETP.GT.AND P4, PT, R22, RZ, PT ;  /* 0x000000ff1600820c */ /* 0x000fe40003f84270 */
[----:B------:R-:W-:Y:S02]  /*04c0*/  @!P5 SEL R2, RZ, 0x1, !P1 ;  /* 0x00000001ff02d807 */ /* 0x000fe40004800000 */
[----:B------:R-:W-:Y:S02]  /*04d0*/  @!P3 SEL R3, RZ, 0x1, !P2 ;  /* 0x00000001ff03b807 */ /* 0x000fe40005000000 */
[----:B------:R-:W-:-:S02]  /*04e0*/  @!P0 SEL R10, RZ, 0x1, !P4 ;  /* 0x00000001ff0a8807 */ /* 0x000fc40006000000 */
[----:B------:R-:W-:-:S05]  /*04f0*/  IADD3 R3, PT, PT, R3, R2, R12 ;  /* 0x0000000203037210 */ /* 0x000fca0007ffe00c */
[----:B------:R-:W-:-:S05]  /*0500*/  IMAD.IADD R10, R3, 0x1, R10 ;  /* 0x00000001030a7824 */ /* 0x000fca00078e020a */
[----:B------:R-:W-:Y:S01]  /*0510*/  ISETP.GT.AND P0, PT, R10, R11, PT ;  /* 0x0000000b0a00720c */ /* 0x000fe20003f04270 */
[----:B------:R-:W-:-:S03]  /*0520*/  IMAD.IADD R3, R8, 0x1, R5 ;  /* 0x0000000108037824 */ /* 0x000fc600078e0205 */
[----:B------:R-:W-:-:S05]  /*0530*/  SEL R2, RZ, 0x1, !P0 ;  /* 0x00000001ff027807 */ /* 0x000fca0004000000 */
[----:B------:R0:W-:Y:S01]  /*0540*/  STS.U8 [R3], R2 ;  /* 0x0000000203007388 */ /* 0x0001e20000000000 */
[----:B------:R-:W-:Y:S06]  /*0550*/  BAR.SYNC.DEFER_BLOCKING 0x0 ;  /* 0x0000000000007b1d */ /* 0x000fec0000010000 */
[----:B------:R-:W2:Y:S01]  /*0560*/  LDG.E R6, desc[UR10][R6.64] ;  /* 0x0000000a06067981 */ /* 0x000ea2000c1e1900 */
[----:B------:R-:W-:Y:S01]  /*0570*/  BSSY.RECONVERGENT B0, `(.L_x_10) ;  /* 0x0000011000007945 */ /* 0x000fe20003800200 */
[----:B--2---:R-:W-:-:S13]  /*0580*/  ISETP.NE.AND P0, PT, R6, RZ, PT ;  /* 0x000000ff0600720c */ /* 0x004fda0003f05270 */
[----:B0-----:R-:W-:Y:S05]  /*0590*/  @P0 BRA `(.L_x_11) ;  /* 0x0000000000240947 */ /* 0x001fea0003800000 */
[----:B------:R-:W0:Y:S01]  /*05a0*/  LDS.U8 R3, [R3] ;  /* 0x0000000003037984 */ /* 0x000e220000000000 */
[----:B------:R-:W-:Y:S01]  /*05b0*/  IMAD.MOV.U32 R5, RZ, RZ, RZ ;  /* 0x000000ffff057224 */ /* 0x000fe200078e00ff */
[----:B0-----:R-:W-:-:S13]  /*05c0*/  ISETP.NE.AND P0, PT, R3, RZ, PT ;  /* 0x000000ff0300720c */ /* 0x001fda0003f05270 */
[----:B------:R-:W-:Y:S05]  /*05d0*/  @!P0 BRA `(.L_x_12) ;  /* 0x0000000000288947 */ /* 0x000fea0003800000 */
[----:B------:R-:W0:Y:S01]  /*05e0*/  LDS R2, [R4] ;  /* 0x0000000004027984 */ /* 0x000e220000000800 */
[----:B------:R-:W-:Y:S02]  /*05f0*/  IMAD.MOV.U32 R5, RZ, RZ, 0xa ;  /* 0x0000000aff057424 */ /* 0x000fe400078e00ff */
[----:B0-----:R-:W-:-:S05]  /*0600*/  VIADD R3, R2, 0x1 ;  /* 0x0000000102037836 */ /* 0x001fca0000000000 */
[----:B------:R0:W-:Y:S01]  /*0610*/  STS [R4], R3 ;  /* 0x0000000304007388 */ /* 0x0001e20000000800 */
[----:B------:R-:W-:Y:S05]  /*0620*/  BRA `(.L_x_12) ;  /* 0x0000000000147947 */ /* 0x000fea0003800000 */
.L_x_11:
[----:B------:R-:W-:-:S13]  /*0630*/  ISETP.GE.AND P0, PT, R6, 0x1, PT ;  /* 0x000000010600780c */ /* 0x000fda0003f06270 */
[C---:B------:R-:W-:Y:S01]  /*0640*/  @P0 VIADD R5, R6.reuse, 0xffffffff ;  /* 0xffffffff06050836 */ /* 0x040fe20000000000 */
[----:B------:R-:W-:-:S04]  /*0650*/  @P0 ISETP.NE.AND P1, PT, R6, 0x1, PT ;  /* 0x000000010600080c */ /* 0x000fc80003f25270 */
[----:B------:R-:W-:Y:S01]  /*0660*/  @P0 SEL R5, R5, 0xffffffe2, P1 ;  /* 0xffffffe205050807 */ /* 0x000fe20000800000 */
[----:B------:R-:W-:-:S08]  /*0670*/  @!P0 VIADD R5, R6, 0x1 ;  /* 0x0000000106058836 */ /* 0x000fd00000000000 */
.L_x_12:
[----:B------:R-:W-:Y:S05]  /*0680*/  BSYNC.RECONVERGENT B0 ;  /* 0x0000000000007941 */ /* 0x000fea0003800200 */
.L_x_10:
[----:B------:R-:W-:Y:S01]  /*0690*/  BAR.SYNC.DEFER_BLOCKING 0x0 ;  /* 0x0000000000007b1d */ /* 0x000fe20000010000 */
[C---:B------:R-:W-:Y:S02]  /*06a0*/  ISETP.GT.U32.AND P0, PT, R17.reuse, 0x7f, PT ;  /* 0x0000007f1100780c */ /* 0x040fe40003f04070 */
[----:B------:R-:W-:-:S03]  /*06b0*/  ISETP.GT.U32.AND P1, PT, R17, 0x3f, PT ;  /* 0x0000003f1100780c */ /* 0x000fc60003f24070 */
[----:B------:R-:W-:Y:S08]  /*06c0*/  BSSY.RECONVERGENT B0, `(.L_x_13) ;  /* 0x0000034000007945 */ /* 0x000ff00003800200 */
[----:B------:R-:W-:Y:S04]  /*06d0*/  @!P0 LDS R2, [R4+0x200] ;  /* 0x0002000004028984 */ /* 0x000fe80000000800 */
[----:B0-----:R-:W0:Y:S02]  /*06e0*/  @!P0 LDS R3, [R4] ;  /* 0x0000000004038984 */ /* 0x001e240000000800 */
[----:B0-----:R-:W-:-:S02]  /*06f0*/  @!P0 IMAD.IADD R7, R2, 0x1, R3 ;  /* 0x0000000102078824 */ /* 0x001fc400078e0203 */
[----:B------:R-:W0:Y:S03]  /*0700*/  LDC.64 R2, c[0x0][0x398] ;  /* 0x0000e600ff027b82 */ /* 0x000e260000000a00 */
[----:B------:R-:W-:Y:S05]  /*0710*/  @!P0 STS [R4], R7 ;  /* 0x0000000704008388 */ /* 0x000fea0000000800 */
[----:B------:R-:W-:Y:S01]  /*0720*/  BAR.SYNC.DEFER_BLOCKING 0x0 ;  /* 0x0000000000007b1d */ /* 0x000fe20000010000 */
[----:B------:R-:W-:Y:S01]  /*0730*/  ISETP.GT.U32.AND P0, PT, R17, 0x1f, PT ;  /* 0x0000001f1100780c */ /* 0x000fe20003f04070 */
[----:B0-----:R-:W-:-:S04]  /*0740*/  IMAD.WIDE R2, R9, 0x4, R2 ;  /* 0x0000000409027825 */ /* 0x001fc800078e0202 */
[----:B------:R-:W-:Y:S04]  /*0750*/  @!P1 LDS R6, [R4+0x100] ;  /* 0x0001000004069984 */ /* 0x000fe80000000800 */
[----:B------:R-:W0:Y:S02]  /*0760*/  @!P1 LDS R11, [R4] ;  /* 0x00000000040b9984 */ /* 0x000e240000000800 */
[----:B0-----:R-:W-:-:S05]  /*0770*/  @!P1 IMAD.IADD R11, R6, 0x1, R11 ;  /* 0x00000001060b9824 */ /* 0x001fca00078e020b */
[----:B------:R0:W-:Y:S01]  /*0780*/  @!P1 STS [R4], R11 ;  /* 0x0000000b04009388 */ /* 0x0001e20000000800 */
[----:B------:R-:W-:Y:S06]  /*0790*/  BAR.SYNC.DEFER_BLOCKING 0x0 ;  /* 0x0000000000007b1d */ /* 0x000fec0000010000 */
[----:B------:R-:W-:Y:S05]  /*07a0*/  @P0 BRA `(.L_x_14) ;  /* 0x0000000000940947 */ /* 0x000fea0003800000 */
[----:B------:R-:W-:Y:S01]  /*07b0*/  LDS R6, [R4+0x80] ;  /* 0x0000800004067984 */ /* 0x000fe20000000800 */
[----:B------:R-:W-:Y:S01]  /*07c0*/  ISETP.NE.AND P0, PT, R17, RZ, PT ;  /* 0x000000ff1100720c */ /* 0x000fe20003f05270 */
[----:B------:R-:W-:Y:S05]  /*07d0*/  WARPSYNC.ALL ;  /* 0x0000000000007948 */ /* 0x000fea0003800000 */
[----:B------:R-:W1:Y:S02]  /*07e0*/  LDS R7, [R4] ;  /* 0x0000000004077984 */ /* 0x000e640000000800 */
[----:B-1----:R-:W-:-:S05]  /*07f0*/  IMAD.IADD R7, R6, 0x1, R7 ;  /* 0x0000000106077824 */ /* 0x002fca00078e0207 */
[----:B------:R-:W-:Y:S04]  /*0800*/  STS [R4], R7 ;  /* 0x0000000704007388 */ /* 0x000fe80000000800 */
[----:B------:R-:W-:Y:S04]  /*0810*/  LDS R6, [R4+0x40] ;  /* 0x0000400004067984 */ /* 0x000fe80000000800 */
[----:B------:R-:W1:Y:S02]  /*0820*/  LDS R9, [R4] ;  /* 0x0000000004097984 */ /* 0x000e640000000800 */
[----:B-1----:R-:W-:-:S05]  /*0830*/  IMAD.IADD R9, R6, 0x1, R9 ;  /* 0x0000000106097824 */ /* 0x002fca00078e0209 */
[----:B------:R-:W-:Y:S04]  /*0840*/  STS [R4], R9 ;  /* 0x0000000904007388 */ /* 0x000fe80000000800 */
[----:B------:R-:W-:Y:S04]  /*0850*/  LDS R6, [R4+0x20] ;  /* 0x0000200004067984 */ /* 0x000fe80000000800 */
[----:B0-----:R-:W0:Y:S02]  /*0860*/  LDS R11, [R4] ;  /* 0x00000000040b7984 */ /* 0x001e240000000800 */
[----:B0-----:R-:W-:-:S05]  /*0870*/  IMAD.IADD R11, R6, 0x1, R11 ;  /* 0x00000001060b7824 */ /* 0x001fca00078e020b */
[----:B------:R-:W-:Y:S04]  /*0880*/  STS [R4], R11 ;  /* 0x0000000b04007388 */ /* 0x000fe80000000800 */
[----:B------:R-:W-:Y:S04]  /*0890*/  LDS R6, [R4+0x10] ;  /* 0x0000100004067984 */ /* 0x000fe80000000800 */
[----:B------:R-:W0:Y:S02]  /*08a0*/  LDS R13, [R4] ;  /* 0x00000000040d7984 */ /* 0x000e240000000800 */
        /* <DEDUP_REMOVED lines=9> */
[----:B------:R1:W-:Y:S01]  /*0940*/  STS [R4], R9 ;  /* 0x0000000904007388 */ /* 0x0003e20000000800 */
[----:B------:R-:W-:Y:S06]  /*0950*/  BAR.SYNC.DEFER_BLOCKING 0x0 ;  /* 0x0000000000007b1d */ /* 0x000fec0000010000 */
[----:B------:R-:W-:Y:S05]  /*0960*/  @P0 BRA `(.L_x_14) ;  /* 0x0000000000240947 */ /* 0x000fea0003800000 */
[----:B------:R-:W0:Y:S01]  /*0970*/  LDS R11, [UR4+0x100] ;  /* 0x00010004ff0b7984 */ /* 0x000e220008000800 */
[----:B------:R-:W2:Y:S01]  /*0980*/  LDCU UR5, c[0x0][0x370] ;  /* 0x00006e00ff0577ac */ /* 0x000ea20008000800 */
[----:B-1----:R-:W1:Y:S08]  /*0990*/  LDC R4, c[0x0][0x394] ;  /* 0x0000e500ff047b82 */ /* 0x002e700000000800 */
[----:B------:R-:W1:Y:S08]  /*09a0*/  LDC R9, c[0x0][0x374] ;  /* 0x0000dd00ff097b82 */ /* 0x000e700000000800 */
[----:B------:R-:W3:Y:S01]  /*09b0*/  LDC.64 R6, c[0x0][0x3a0] ;  /* 0x0000e800ff067b82 */ /* 0x000ee20000000a00 */
[----:B-1----:R-:W-:-:S04]  /*09c0*/  IMAD R9, R9, R4, UR8 ;  /* 0x0000000809097e24 */ /* 0x002fc8000f8e0204 */
[----:B--2---:R-:W-:-:S04]  /*09d0*/  IMAD R9, R9, UR5, R0 ;  /* 0x0000000509097c24 */ /* 0x004fc8000f8e0200 */
[----:B---3--:R-:W-:-:S05]  /*09e0*/  IMAD.WIDE R6, R9, 0x4, R6 ;  /* 0x0000000409067825 */ /* 0x008fca00078e0206 */
[----:B0-----:R2:W-:Y:S02]  /*09f0*/  STG.E desc[UR10][R6.64], R11 ;  /* 0x0000000b06007986 */ /* 0x0015e4000c10190a */
.L_x_14:
[----:B------:R-:W-:Y:S05]  /*0a00*/  BSYNC.RECONVERGENT B0 ;  /* 0x0000000000007941 */ /* 0x000fea0003800200 */
.L_x_13:
[----:B------:R-:W-:Y:S01]  /*0a10*/  STG.E desc[UR10][R2.64], R5 ;  /* 0x0000000502007986 */ /* 0x000fe2000c10190a */
[----:B------:R-:W-:Y:S05]  /*0a20*/  EXIT ;  /* 0x000000000000794d */ /* 0x000fea0003800000 */
.L_x_15:
        /* <DEDUP_REMOVED lines=13> */
.L_x_17:


//--------------------- .nv.shared._Z17reduce_infectionsPiPKiiii --------------------------
	.section	.nv.shared._Z17reduce_infectionsPiPKiiii,"aw",@nobits
	.sectionflags	@""
	.align	4
.nv.shared._Z17reduce_infectionsPiPKiiii:
	.zero		3072


//--------------------- .nv.shared.reserved.0     --------------------------
	.section	.nv.shared.reserved.0,"aw",@nobits
	.weak		__nv_reservedSMEM_offset_0_alias
	.size		__nv_reservedSMEM_offset_0_alias, 0, 64
	.other		__nv_reservedSMEM_offset_0_alias,@"STO_CUDA_RESERVED_SHARED STV_DEFAULT"
__nv_reservedSMEM_offset_0_alias:
	.zero		0
	.zero		64


//--------------------- .nv.shared._Z14make_iterationPKiS0_iiPiS1_ --------------------------
	.section	.nv.shared._Z14make_iterationPKiS0_iiPiS1_,"aw",@nobits
	.sectionflags	@""
	.align	4
.nv.shared._Z14make_iterationPKiS0_iiPiS1_:
	.zero		2304


//--------------------- .nv.constant0._Z17reduce_infectionsPiPKiiii --------------------------
	.section	.nv.constant0._Z17reduce_infectionsPiPKiiii,"a",@progbits
	.sectionflags	@""
	.align	4
.nv.constant0._Z17reduce_infectionsPiPKiiii:
	.zero		924


//--------------------- .nv.constant0._Z14make_iterationPKiS0_iiPiS1_ --------------------------
	.section	.nv.constant0._Z14make_iterationPKiS0_iiPiS1_,"a",@progbits
	.sectionflags	@""
	.align	4
.nv.constant0._Z14make_iterationPKiS0_iiPiS1_:
	.zero		936


//--------------------- SYMBOLS --------------------------

	.type		.nv.reservedSmem.offset0,@object
	.size		.nv.reservedSmem.offset0,0x4
	.type		.nv.reservedSmem.cap,@object
	.size		.nv.reservedSmem.cap,0x4
